//
// Generated by NVIDIA NVVM Compiler
//
// Compiler Build ID: CL-36424714
// Cuda compilation tools, release 13.0, V13.0.88
// Based on NVVM 20.0.0
//

.version 9.0
.target sm_100
.address_size 64

	// .globl	_Z15kernel_functionPcS_PS_S0_i
.global .align 4 .b8 prefix_offset[15104];
// _ZZ15kernel_functionPcS_PS_S0_iE15block_histogram has been demoted
// _ZZ15kernel_functionPcS_PS_S0_iE12block_offset has been demoted

.visible .entry _Z15kernel_functionPcS_PS_S0_i(
	.param .u64 .ptr .align 1 _Z15kernel_functionPcS_PS_S0_i_param_0,
	.param .u64 .ptr .align 1 _Z15kernel_functionPcS_PS_S0_i_param_1,
	.param .u64 .ptr .align 1 _Z15kernel_functionPcS_PS_S0_i_param_2,
	.param .u64 .ptr .align 1 _Z15kernel_functionPcS_PS_S0_i_param_3,
	.param .u32 _Z15kernel_functionPcS_PS_S0_i_param_4
)
{
	.local .align 4 .b8 	__local_depot0[472];
	.reg .b64 	%SP;
	.reg .b64 	%SPL;
	.reg .pred 	%p<31>;
	.reg .b16 	%rs<38>;
	.reg .b32 	%r<575>;
	.reg .b64 	%rd<164>;
	// demoted variable
	.shared .align 4 .b8 _ZZ15kernel_functionPcS_PS_S0_iE15block_histogram[236];
	// demoted variable
	.shared .align 4 .b8 _ZZ15kernel_functionPcS_PS_S0_iE12block_offset[236];
	mov.u64 	%SPL, __local_depot0;
	ld.param.u64 	%rd14, [_Z15kernel_functionPcS_PS_S0_i_param_0];
	ld.param.u64 	%rd16, [_Z15kernel_functionPcS_PS_S0_i_param_2];
	ld.param.u32 	%r197, [_Z15kernel_functionPcS_PS_S0_i_param_4];
	cvta.to.global.u64 	%rd1, %rd16;
	add.u64 	%rd2, %SPL, 0;
	add.u64 	%rd3, %SPL, 236;
	add.s32 	%r198, %r197, 63;
	shr.s32 	%r199, %r198, 31;
	shr.u32 	%r200, %r199, 26;
	add.s32 	%r201, %r198, %r200;
	shr.s32 	%r202, %r201, 6;
	mov.u32 	%r1, %ctaid.x;
	shl.b32 	%r203, %r1, 6;
	mov.u32 	%r2, %tid.x;
	add.s32 	%r204, %r203, %r2;
	mul.lo.s32 	%r574, %r202, %r204;
	add.s32 	%r205, %r574, %r202;
	min.s32 	%r4, %r197, %r205;
	setp.ge.s32 	%p1, %r574, %r4;
	@%p1 bra 	$L__BB0_12;
	sub.s32 	%r5, %r4, %r574;
	and.b32  	%r6, %r5, 7;
	sub.s32 	%r206, %r574, %r4;
	setp.gt.u32 	%p2, %r206, -8;
	mov.u32 	%r490, %r574;
	@%p2 bra 	$L__BB0_4;
	shl.b32 	%r488, %r574, 5;
	and.b32  	%r207, %r5, -8;
	neg.s32 	%r487, %r207;
	mov.u32 	%r490, %r574;
$L__BB0_3:
	.pragma "nounroll";
	cvt.s64.s32 	%rd20, %r488;
	add.s64 	%rd21, %rd14, %rd20;
	mul.wide.s32 	%rd22, %r490, 8;
	add.s64 	%rd23, %rd1, %rd22;
	st.global.u64 	[%rd23], %rd21;
	add.s64 	%rd24, %rd21, 32;
	st.global.u64 	[%rd23+8], %rd24;
	add.s64 	%rd25, %rd21, 64;
	st.global.u64 	[%rd23+16], %rd25;
	add.s64 	%rd26, %rd21, 96;
	st.global.u64 	[%rd23+24], %rd26;
	add.s64 	%rd27, %rd21, 128;
	st.global.u64 	[%rd23+32], %rd27;
	add.s64 	%rd28, %rd21, 160;
	st.global.u64 	[%rd23+40], %rd28;
	add.s64 	%rd29, %rd21, 192;
	st.global.u64 	[%rd23+48], %rd29;
	add.s64 	%rd30, %rd21, 224;
	st.global.u64 	[%rd23+56], %rd30;
	add.s32 	%r490, %r490, 8;
	add.s32 	%r488, %r488, 256;
	add.s32 	%r487, %r487, 8;
	setp.ne.s32 	%p3, %r487, 0;
	@%p3 bra 	$L__BB0_3;
$L__BB0_4:
	setp.eq.s32 	%p4, %r6, 0;
	@%p4 bra 	$L__BB0_12;
	and.b32  	%r16, %r5, 3;
	setp.lt.u32 	%p5, %r6, 4;
	@%p5 bra 	$L__BB0_7;
	shl.b32 	%r208, %r490, 5;
	cvt.s64.s32 	%rd31, %r208;
	add.s64 	%rd32, %rd14, %rd31;
	mul.wide.s32 	%rd33, %r490, 8;
	add.s64 	%rd34, %rd1, %rd33;
	st.global.u64 	[%rd34], %rd32;
	add.s64 	%rd35, %rd32, 32;
	st.global.u64 	[%rd34+8], %rd35;
	add.s64 	%rd36, %rd32, 64;
	st.global.u64 	[%rd34+16], %rd36;
	add.s64 	%rd37, %rd32, 96;
	st.global.u64 	[%rd34+24], %rd37;
	add.s32 	%r490, %r490, 4;
$L__BB0_7:
	setp.eq.s32 	%p6, %r16, 0;
	@%p6 bra 	$L__BB0_12;
	setp.eq.s32 	%p7, %r16, 1;
	@%p7 bra 	$L__BB0_10;
	shl.b32 	%r209, %r490, 5;
	cvt.s64.s32 	%rd38, %r209;
	add.s64 	%rd39, %rd14, %rd38;
	mul.wide.s32 	%rd40, %r490, 8;
	add.s64 	%rd41, %rd1, %rd40;
	st.global.u64 	[%rd41], %rd39;
	add.s64 	%rd42, %rd39, 32;
	st.global.u64 	[%rd41+8], %rd42;
	add.s32 	%r490, %r490, 2;
$L__BB0_10:
	and.b32  	%r210, %r5, 1;
	setp.eq.b32 	%p8, %r210, 1;
	not.pred 	%p9, %p8;
	@%p9 bra 	$L__BB0_12;
	shl.b32 	%r211, %r490, 5;
	cvt.s64.s32 	%rd43, %r211;
	add.s64 	%rd44, %rd14, %rd43;
	mul.wide.s32 	%rd45, %r490, 8;
	add.s64 	%rd46, %rd1, %rd45;
	st.global.u64 	[%rd46], %rd44;
$L__BB0_12:
	setp.gt.u32 	%p10, %r2, 58;
	@%p10 bra 	$L__BB0_14;
	shl.b32 	%r212, %r2, 2;
	mov.u32 	%r213, _ZZ15kernel_functionPcS_PS_S0_iE15block_histogram;
	add.s32 	%r214, %r213, %r212;
	mov.b32 	%r215, 0;
	st.shared.u32 	[%r214], %r215;
$L__BB0_14:
	setp.ge.s32 	%p11, %r574, %r4;
	mul.wide.u32 	%rd47, %r1, 15104;
	mov.u64 	%rd48, prefix_offset;
	add.s64 	%rd49, %rd48, %rd47;
	mul.wide.u32 	%rd50, %r2, 236;
	add.s64 	%rd51, %rd49, %rd50;
	mov.b32 	%r216, 0;
	st.global.u32 	[%rd51], %r216;
	st.global.u32 	[%rd51+4], %r216;
	st.global.u32 	[%rd51+8], %r216;
	st.global.u32 	[%rd51+12], %r216;
	st.global.u32 	[%rd51+16], %r216;
	st.global.u32 	[%rd51+20], %r216;
	st.global.u32 	[%rd51+24], %r216;
	st.global.u32 	[%rd51+28], %r216;
	st.global.u32 	[%rd51+32], %r216;
	st.global.u32 	[%rd51+36], %r216;
	st.global.u32 	[%rd51+40], %r216;
	st.global.u32 	[%rd51+44], %r216;
	st.global.u32 	[%rd51+48], %r216;
	st.global.u32 	[%rd51+52], %r216;
	st.global.u32 	[%rd51+56], %r216;
	st.global.u32 	[%rd51+60], %r216;
	st.global.u32 	[%rd51+64], %r216;
	st.global.u32 	[%rd51+68], %r216;
	st.global.u32 	[%rd51+72], %r216;
	st.global.u32 	[%rd51+76], %r216;
	st.global.u32 	[%rd51+80], %r216;
	st.global.u32 	[%rd51+84], %r216;
	st.global.u32 	[%rd51+88], %r216;
	st.global.u32 	[%rd51+92], %r216;
	st.global.u32 	[%rd51+96], %r216;
	st.global.u32 	[%rd51+100], %r216;
	st.global.u32 	[%rd51+104], %r216;
	st.global.u32 	[%rd51+108], %r216;
	st.global.u32 	[%rd51+112], %r216;
	st.global.u32 	[%rd51+116], %r216;
	st.global.u32 	[%rd51+120], %r216;
	st.global.u32 	[%rd51+124], %r216;
	st.global.u32 	[%rd51+128], %r216;
	st.global.u32 	[%rd51+132], %r216;
	st.global.u32 	[%rd51+136], %r216;
	st.global.u32 	[%rd51+140], %r216;
	st.global.u32 	[%rd51+144], %r216;
	st.global.u32 	[%rd51+148], %r216;
	st.global.u32 	[%rd51+152], %r216;
	st.global.u32 	[%rd51+156], %r216;
	st.global.u32 	[%rd51+160], %r216;
	st.global.u32 	[%rd51+164], %r216;
	st.global.u32 	[%rd51+168], %r216;
	st.global.u32 	[%rd51+172], %r216;
	st.global.u32 	[%rd51+176], %r216;
	st.global.u32 	[%rd51+180], %r216;
	st.global.u32 	[%rd51+184], %r216;
	st.global.u32 	[%rd51+188], %r216;
	st.global.u32 	[%rd51+192], %r216;
	st.global.u32 	[%rd51+196], %r216;
	st.global.u32 	[%rd51+200], %r216;
	st.global.u32 	[%rd51+204], %r216;
	st.global.u32 	[%rd51+208], %r216;
	st.global.u32 	[%rd51+212], %r216;
	st.global.u32 	[%rd51+216], %r216;
	st.global.u32 	[%rd51+220], %r216;
	st.global.u32 	[%rd51+224], %r216;
	st.global.u32 	[%rd51+228], %r216;
	st.global.u32 	[%rd51+232], %r216;
	bar.sync 	0;
	st.local.u32 	[%rd2], %r216;
	st.local.u32 	[%rd2+4], %r216;
	st.local.u32 	[%rd2+8], %r216;
	st.local.u32 	[%rd2+12], %r216;
	st.local.u32 	[%rd2+16], %r216;
	st.local.u32 	[%rd2+20], %r216;
	st.local.u32 	[%rd2+24], %r216;
	st.local.u32 	[%rd2+28], %r216;
	st.local.u32 	[%rd2+32], %r216;
	st.local.u32 	[%rd2+36], %r216;
	st.local.u32 	[%rd2+40], %r216;
	st.local.u32 	[%rd2+44], %r216;
	st.local.u32 	[%rd2+48], %r216;
	st.local.u32 	[%rd2+52], %r216;
	st.local.u32 	[%rd2+56], %r216;
	st.local.u32 	[%rd2+60], %r216;
	st.local.u32 	[%rd2+64], %r216;
	st.local.u32 	[%rd2+68], %r216;
	st.local.u32 	[%rd2+72], %r216;
	st.local.u32 	[%rd2+76], %r216;
	st.local.u32 	[%rd2+80], %r216;
	st.local.u32 	[%rd2+84], %r216;
	st.local.u32 	[%rd2+88], %r216;
	st.local.u32 	[%rd2+92], %r216;
	st.local.u32 	[%rd2+96], %r216;
	st.local.u32 	[%rd2+100], %r216;
	st.local.u32 	[%rd2+104], %r216;
	st.local.u32 	[%rd2+108], %r216;
	st.local.u32 	[%rd2+112], %r216;
	st.local.u32 	[%rd2+116], %r216;
	st.local.u32 	[%rd2+120], %r216;
	st.local.u32 	[%rd2+124], %r216;
	st.local.u32 	[%rd2+128], %r216;
	st.local.u32 	[%rd2+132], %r216;
	st.local.u32 	[%rd2+136], %r216;
	st.local.u32 	[%rd2+140], %r216;
	st.local.u32 	[%rd2+144], %r216;
	st.local.u32 	[%rd2+148], %r216;
	st.local.u32 	[%rd2+152], %r216;
	st.local.u32 	[%rd2+156], %r216;
	st.local.u32 	[%rd2+160], %r216;
	st.local.u32 	[%rd2+164], %r216;
	st.local.u32 	[%rd2+168], %r216;
	st.local.u32 	[%rd2+172], %r216;
	st.local.u32 	[%rd2+176], %r216;
	st.local.u32 	[%rd2+180], %r216;
	st.local.u32 	[%rd2+184], %r216;
	st.local.u32 	[%rd2+188], %r216;
	st.local.u32 	[%rd2+192], %r216;
	st.local.u32 	[%rd2+196], %r216;
	st.local.u32 	[%rd2+200], %r216;
	st.local.u32 	[%rd2+204], %r216;
	st.local.u32 	[%rd2+208], %r216;
	st.local.u32 	[%rd2+212], %r216;
	st.local.u32 	[%rd2+216], %r216;
	st.local.u32 	[%rd2+220], %r216;
	st.local.u32 	[%rd2+224], %r216;
	st.local.u32 	[%rd2+228], %r216;
	st.local.u32 	[%rd2+232], %r216;
	@%p11 bra 	$L__BB0_21;
	sub.s32 	%r217, %r4, %r574;
	and.b32  	%r21, %r217, 3;
	setp.eq.s32 	%p12, %r21, 0;
	mov.u32 	%r495, %r574;
	@%p12 bra 	$L__BB0_18;
	neg.s32 	%r493, %r21;
	mov.u32 	%r495, %r574;
$L__BB0_17:
	.pragma "nounroll";
	mul.wide.s32 	%rd52, %r495, 8;
	add.s64 	%rd53, %rd1, %rd52;
	ld.global.u64 	%rd54, [%rd53];
	ld.s8 	%r218, [%rd54+31];
	mul.wide.s32 	%rd55, %r218, 4;
	add.s64 	%rd56, %rd2, %rd55;
	ld.local.u32 	%r219, [%rd56+-256];
	add.s32 	%r220, %r219, 1;
	st.local.u32 	[%rd56+-256], %r220;
	add.s32 	%r495, %r495, 1;
	add.s32 	%r493, %r493, 1;
	setp.ne.s32 	%p13, %r493, 0;
	@%p13 bra 	$L__BB0_17;
$L__BB0_18:
	sub.s32 	%r221, %r574, %r4;
	setp.gt.u32 	%p14, %r221, -4;
	@%p14 bra 	$L__BB0_21;
	sub.s32 	%r496, %r495, %r4;
	add.s64 	%rd4, %rd1, 16;
$L__BB0_20:
	mul.wide.s32 	%rd57, %r495, 8;
	add.s64 	%rd58, %rd4, %rd57;
	ld.global.u64 	%rd59, [%rd58+-16];
	ld.s8 	%r222, [%rd59+31];
	mul.wide.s32 	%rd60, %r222, 4;
	add.s64 	%rd61, %rd2, %rd60;
	ld.local.u32 	%r223, [%rd61+-256];
	add.s32 	%r224, %r223, 1;
	st.local.u32 	[%rd61+-256], %r224;
	ld.global.u64 	%rd62, [%rd58+-8];
	ld.s8 	%r225, [%rd62+31];
	mul.wide.s32 	%rd63, %r225, 4;
	add.s64 	%rd64, %rd2, %rd63;
	ld.local.u32 	%r226, [%rd64+-256];
	add.s32 	%r227, %r226, 1;
	st.local.u32 	[%rd64+-256], %r227;
	ld.global.u64 	%rd65, [%rd58];
	ld.s8 	%r228, [%rd65+31];
	mul.wide.s32 	%rd66, %r228, 4;
	add.s64 	%rd67, %rd2, %rd66;
	ld.local.u32 	%r229, [%rd67+-256];
	add.s32 	%r230, %r229, 1;
	st.local.u32 	[%rd67+-256], %r230;
	ld.global.u64 	%rd68, [%rd58+8];
	ld.s8 	%r231, [%rd68+31];
	mul.wide.s32 	%rd69, %r231, 4;
	add.s64 	%rd70, %rd2, %rd69;
	ld.local.u32 	%r232, [%rd70+-256];
	add.s32 	%r233, %r232, 1;
	st.local.u32 	[%rd70+-256], %r233;
	add.s32 	%r495, %r495, 4;
	add.s32 	%r496, %r496, 4;
	setp.eq.s32 	%p15, %r496, 0;
	@%p15 bra 	$L__BB0_21;
	bra.uni 	$L__BB0_20;
$L__BB0_21:
	mov.u32 	%r30, %ctaid.x;
	shl.b32 	%r234, %r30, 6;
	mov.u32 	%r29, %tid.x;
	add.s32 	%r235, %r234, %r29;
	mul.wide.u32 	%rd71, %r30, 15104;
	mov.u64 	%rd72, prefix_offset;
	add.s64 	%rd73, %rd72, %rd71;
	mul.wide.s32 	%rd74, %r235, 236;
	add.s64 	%rd75, %rd73, %rd74;
	ld.local.u32 	%r236, [%rd2];
	atom.shared.add.u32 	%r237, [_ZZ15kernel_functionPcS_PS_S0_iE15block_histogram], %r236;
	st.global.u32 	[%rd75], %r236;
	ld.local.u32 	%r238, [%rd2+4];
	atom.shared.add.u32 	%r239, [_ZZ15kernel_functionPcS_PS_S0_iE15block_histogram+4], %r238;
	st.global.u32 	[%rd75+4], %r238;
	ld.local.u32 	%r240, [%rd2+8];
	atom.shared.add.u32 	%r241, [_ZZ15kernel_functionPcS_PS_S0_iE15block_histogram+8], %r240;
	st.global.u32 	[%rd75+8], %r240;
	ld.local.u32 	%r242, [%rd2+12];
	atom.shared.add.u32 	%r243, [_ZZ15kernel_functionPcS_PS_S0_iE15block_histogram+12], %r242;
	st.global.u32 	[%rd75+12], %r242;
	ld.local.u32 	%r244, [%rd2+16];
	atom.shared.add.u32 	%r245, [_ZZ15kernel_functionPcS_PS_S0_iE15block_histogram+16], %r244;
	st.global.u32 	[%rd75+16], %r244;
	ld.local.u32 	%r246, [%rd2+20];
	atom.shared.add.u32 	%r247, [_ZZ15kernel_functionPcS_PS_S0_iE15block_histogram+20], %r246;
	st.global.u32 	[%rd75+20], %r246;
	ld.local.u32 	%r248, [%rd2+24];
	atom.shared.add.u32 	%r249, [_ZZ15kernel_functionPcS_PS_S0_iE15block_histogram+24], %r248;
	st.global.u32 	[%rd75+24], %r248;
	ld.local.u32 	%r250, [%rd2+28];
	atom.shared.add.u32 	%r251, [_ZZ15kernel_functionPcS_PS_S0_iE15block_histogram+28], %r250;
	st.global.u32 	[%rd75+28], %r250;
	ld.local.u32 	%r252, [%rd2+32];
	atom.shared.add.u32 	%r253, [_ZZ15kernel_functionPcS_PS_S0_iE15block_histogram+32], %r252;
	st.global.u32 	[%rd75+32], %r252;
	ld.local.u32 	%r254, [%rd2+36];
	atom.shared.add.u32 	%r255, [_ZZ15kernel_functionPcS_PS_S0_iE15block_histogram+36], %r254;
	st.global.u32 	[%rd75+36], %r254;
	ld.local.u32 	%r256, [%rd2+40];
	atom.shared.add.u32 	%r257, [_ZZ15kernel_functionPcS_PS_S0_iE15block_histogram+40], %r256;
	st.global.u32 	[%rd75+40], %r256;
	ld.local.u32 	%r258, [%rd2+44];
	atom.shared.add.u32 	%r259, [_ZZ15kernel_functionPcS_PS_S0_iE15block_histogram+44], %r258;
	st.global.u32 	[%rd75+44], %r258;
	ld.local.u32 	%r260, [%rd2+48];
	atom.shared.add.u32 	%r261, [_ZZ15kernel_functionPcS_PS_S0_iE15block_histogram+48], %r260;
	st.global.u32 	[%rd75+48], %r260;
	ld.local.u32 	%r262, [%rd2+52];
	atom.shared.add.u32 	%r263, [_ZZ15kernel_functionPcS_PS_S0_iE15block_histogram+52], %r262;
	st.global.u32 	[%rd75+52], %r262;
	ld.local.u32 	%r264, [%rd2+56];
	atom.shared.add.u32 	%r265, [_ZZ15kernel_functionPcS_PS_S0_iE15block_histogram+56], %r264;
	st.global.u32 	[%rd75+56], %r264;
	ld.local.u32 	%r266, [%rd2+60];
	atom.shared.add.u32 	%r267, [_ZZ15kernel_functionPcS_PS_S0_iE15block_histogram+60], %r266;
	st.global.u32 	[%rd75+60], %r266;
	ld.local.u32 	%r268, [%rd2+64];
	atom.shared.add.u32 	%r269, [_ZZ15kernel_functionPcS_PS_S0_iE15block_histogram+64], %r268;
	st.global.u32 	[%rd75+64], %r268;
	ld.local.u32 	%r270, [%rd2+68];
	atom.shared.add.u32 	%r271, [_ZZ15kernel_functionPcS_PS_S0_iE15block_histogram+68], %r270;
	st.global.u32 	[%rd75+68], %r270;
	ld.local.u32 	%r272, [%rd2+72];
	atom.shared.add.u32 	%r273, [_ZZ15kernel_functionPcS_PS_S0_iE15block_histogram+72], %r272;
	st.global.u32 	[%rd75+72], %r272;
	ld.local.u32 	%r274, [%rd2+76];
	atom.shared.add.u32 	%r275, [_ZZ15kernel_functionPcS_PS_S0_iE15block_histogram+76], %r274;
	st.global.u32 	[%rd75+76], %r274;
	ld.local.u32 	%r276, [%rd2+80];
	atom.shared.add.u32 	%r277, [_ZZ15kernel_functionPcS_PS_S0_iE15block_histogram+80], %r276;
	st.global.u32 	[%rd75+80], %r276;
	ld.local.u32 	%r278, [%rd2+84];
	atom.shared.add.u32 	%r279, [_ZZ15kernel_functionPcS_PS_S0_iE15block_histogram+84], %r278;
	st.global.u32 	[%rd75+84], %r278;
	ld.local.u32 	%r280, [%rd2+88];
	atom.shared.add.u32 	%r281, [_ZZ15kernel_functionPcS_PS_S0_iE15block_histogram+88], %r280;
	st.global.u32 	[%rd75+88], %r280;
	ld.local.u32 	%r282, [%rd2+92];
	atom.shared.add.u32 	%r283, [_ZZ15kernel_functionPcS_PS_S0_iE15block_histogram+92], %r282;
	st.global.u32 	[%rd75+92], %r282;
	ld.local.u32 	%r284, [%rd2+96];
	atom.shared.add.u32 	%r285, [_ZZ15kernel_functionPcS_PS_S0_iE15block_histogram+96], %r284;
	st.global.u32 	[%rd75+96], %r284;
	ld.local.u32 	%r286, [%rd2+100];
	atom.shared.add.u32 	%r287, [_ZZ15kernel_functionPcS_PS_S0_iE15block_histogram+100], %r286;
	st.global.u32 	[%rd75+100], %r286;
	ld.local.u32 	%r288, [%rd2+104];
	atom.shared.add.u32 	%r289, [_ZZ15kernel_functionPcS_PS_S0_iE15block_histogram+104], %r288;
	st.global.u32 	[%rd75+104], %r288;
	ld.local.u32 	%r290, [%rd2+108];
	atom.shared.add.u32 	%r291, [_ZZ15kernel_functionPcS_PS_S0_iE15block_histogram+108], %r290;
	st.global.u32 	[%rd75+108], %r290;
	ld.local.u32 	%r292, [%rd2+112];
	atom.shared.add.u32 	%r293, [_ZZ15kernel_functionPcS_PS_S0_iE15block_histogram+112], %r292;
	st.global.u32 	[%rd75+112], %r292;
	ld.local.u32 	%r294, [%rd2+116];
	atom.shared.add.u32 	%r295, [_ZZ15kernel_functionPcS_PS_S0_iE15block_histogram+116], %r294;
	st.global.u32 	[%rd75+116], %r294;
	ld.local.u32 	%r296, [%rd2+120];
	atom.shared.add.u32 	%r297, [_ZZ15kernel_functionPcS_PS_S0_iE15block_histogram+120], %r296;
	st.global.u32 	[%rd75+120], %r296;
	ld.local.u32 	%r298, [%rd2+124];
	atom.shared.add.u32 	%r299, [_ZZ15kernel_functionPcS_PS_S0_iE15block_histogram+124], %r298;
	st.global.u32 	[%rd75+124], %r298;
	ld.local.u32 	%r300, [%rd2+128];
	atom.shared.add.u32 	%r301, [_ZZ15kernel_functionPcS_PS_S0_iE15block_histogram+128], %r300;
	st.global.u32 	[%rd75+128], %r300;
	ld.local.u32 	%r302, [%rd2+132];
	atom.shared.add.u32 	%r303, [_ZZ15kernel_functionPcS_PS_S0_iE15block_histogram+132], %r302;
	st.global.u32 	[%rd75+132], %r302;
	ld.local.u32 	%r304, [%rd2+136];
	atom.shared.add.u32 	%r305, [_ZZ15kernel_functionPcS_PS_S0_iE15block_histogram+136], %r304;
	st.global.u32 	[%rd75+136], %r304;
	ld.local.u32 	%r306, [%rd2+140];
	atom.shared.add.u32 	%r307, [_ZZ15kernel_functionPcS_PS_S0_iE15block_histogram+140], %r306;
	st.global.u32 	[%rd75+140], %r306;
	ld.local.u32 	%r308, [%rd2+144];
	atom.shared.add.u32 	%r309, [_ZZ15kernel_functionPcS_PS_S0_iE15block_histogram+144], %r308;
	st.global.u32 	[%rd75+144], %r308;
	ld.local.u32 	%r310, [%rd2+148];
	atom.shared.add.u32 	%r311, [_ZZ15kernel_functionPcS_PS_S0_iE15block_histogram+148], %r310;
	st.global.u32 	[%rd75+148], %r310;
	ld.local.u32 	%r312, [%rd2+152];
	atom.shared.add.u32 	%r313, [_ZZ15kernel_functionPcS_PS_S0_iE15block_histogram+152], %r312;
	st.global.u32 	[%rd75+152], %r312;
	ld.local.u32 	%r314, [%rd2+156];
	atom.shared.add.u32 	%r315, [_ZZ15kernel_functionPcS_PS_S0_iE15block_histogram+156], %r314;
	st.global.u32 	[%rd75+156], %r314;
	ld.local.u32 	%r316, [%rd2+160];
	atom.shared.add.u32 	%r317, [_ZZ15kernel_functionPcS_PS_S0_iE15block_histogram+160], %r316;
	st.global.u32 	[%rd75+160], %r316;
	ld.local.u32 	%r318, [%rd2+164];
	atom.shared.add.u32 	%r319, [_ZZ15kernel_functionPcS_PS_S0_iE15block_histogram+164], %r318;
	st.global.u32 	[%rd75+164], %r318;
	ld.local.u32 	%r320, [%rd2+168];
	atom.shared.add.u32 	%r321, [_ZZ15kernel_functionPcS_PS_S0_iE15block_histogram+168], %r320;
	st.global.u32 	[%rd75+168], %r320;
	ld.local.u32 	%r322, [%rd2+172];
	atom.shared.add.u32 	%r323, [_ZZ15kernel_functionPcS_PS_S0_iE15block_histogram+172], %r322;
	st.global.u32 	[%rd75+172], %r322;
	ld.local.u32 	%r324, [%rd2+176];
	atom.shared.add.u32 	%r325, [_ZZ15kernel_functionPcS_PS_S0_iE15block_histogram+176], %r324;
	st.global.u32 	[%rd75+176], %r324;
	ld.local.u32 	%r326, [%rd2+180];
	atom.shared.add.u32 	%r327, [_ZZ15kernel_functionPcS_PS_S0_iE15block_histogram+180], %r326;
	st.global.u32 	[%rd75+180], %r326;
	ld.local.u32 	%r328, [%rd2+184];
	atom.shared.add.u32 	%r329, [_ZZ15kernel_functionPcS_PS_S0_iE15block_histogram+184], %r328;
	st.global.u32 	[%rd75+184], %r328;
	ld.local.u32 	%r330, [%rd2+188];
	atom.shared.add.u32 	%r331, [_ZZ15kernel_functionPcS_PS_S0_iE15block_histogram+188], %r330;
	st.global.u32 	[%rd75+188], %r330;
	ld.local.u32 	%r332, [%rd2+192];
	atom.shared.add.u32 	%r333, [_ZZ15kernel_functionPcS_PS_S0_iE15block_histogram+192], %r332;
	st.global.u32 	[%rd75+192], %r332;
	ld.local.u32 	%r334, [%rd2+196];
	atom.shared.add.u32 	%r335, [_ZZ15kernel_functionPcS_PS_S0_iE15block_histogram+196], %r334;
	st.global.u32 	[%rd75+196], %r334;
	ld.local.u32 	%r336, [%rd2+200];
	atom.shared.add.u32 	%r337, [_ZZ15kernel_functionPcS_PS_S0_iE15block_histogram+200], %r336;
	st.global.u32 	[%rd75+200], %r336;
	ld.local.u32 	%r338, [%rd2+204];
	atom.shared.add.u32 	%r339, [_ZZ15kernel_functionPcS_PS_S0_iE15block_histogram+204], %r338;
	st.global.u32 	[%rd75+204], %r338;
	ld.local.u32 	%r340, [%rd2+208];
	atom.shared.add.u32 	%r341, [_ZZ15kernel_functionPcS_PS_S0_iE15block_histogram+208], %r340;
	st.global.u32 	[%rd75+208], %r340;
	ld.local.u32 	%r342, [%rd2+212];
	atom.shared.add.u32 	%r343, [_ZZ15kernel_functionPcS_PS_S0_iE15block_histogram+212], %r342;
	st.global.u32 	[%rd75+212], %r342;
	ld.local.u32 	%r344, [%rd2+216];
	atom.shared.add.u32 	%r345, [_ZZ15kernel_functionPcS_PS_S0_iE15block_histogram+216], %r344;
	st.global.u32 	[%rd75+216], %r344;
	ld.local.u32 	%r346, [%rd2+220];
	atom.shared.add.u32 	%r347, [_ZZ15kernel_functionPcS_PS_S0_iE15block_histogram+220], %r346;
	st.global.u32 	[%rd75+220], %r346;
	ld.local.u32 	%r348, [%rd2+224];
	atom.shared.add.u32 	%r349, [_ZZ15kernel_functionPcS_PS_S0_iE15block_histogram+224], %r348;
	st.global.u32 	[%rd75+224], %r348;
	ld.local.u32 	%r350, [%rd2+228];
	atom.shared.add.u32 	%r351, [_ZZ15kernel_functionPcS_PS_S0_iE15block_histogram+228], %r350;
	st.global.u32 	[%rd75+228], %r350;
	ld.local.u32 	%r352, [%rd2+232];
	atom.shared.add.u32 	%r353, [_ZZ15kernel_functionPcS_PS_S0_iE15block_histogram+232], %r352;
	st.global.u32 	[%rd75+232], %r352;
	bar.sync 	0;
	mov.b32 	%r354, 0;
	st.local.u32 	[%rd3], %r354;
	st.local.u32 	[%rd3+4], %r354;
	st.local.u32 	[%rd3+8], %r354;
	st.local.u32 	[%rd3+12], %r354;
	st.local.u32 	[%rd3+16], %r354;
	st.local.u32 	[%rd3+20], %r354;
	st.local.u32 	[%rd3+24], %r354;
	st.local.u32 	[%rd3+28], %r354;
	st.local.u32 	[%rd3+32], %r354;
	st.local.u32 	[%rd3+36], %r354;
	st.local.u32 	[%rd3+40], %r354;
	st.local.u32 	[%rd3+44], %r354;
	st.local.u32 	[%rd3+48], %r354;
	st.local.u32 	[%rd3+52], %r354;
	st.local.u32 	[%rd3+56], %r354;
	st.local.u32 	[%rd3+60], %r354;
	st.local.u32 	[%rd3+64], %r354;
	st.local.u32 	[%rd3+68], %r354;
	st.local.u32 	[%rd3+72], %r354;
	st.local.u32 	[%rd3+76], %r354;
	st.local.u32 	[%rd3+80], %r354;
	st.local.u32 	[%rd3+84], %r354;
	st.local.u32 	[%rd3+88], %r354;
	st.local.u32 	[%rd3+92], %r354;
	st.local.u32 	[%rd3+96], %r354;
	st.local.u32 	[%rd3+100], %r354;
	st.local.u32 	[%rd3+104], %r354;
	st.local.u32 	[%rd3+108], %r354;
	st.local.u32 	[%rd3+112], %r354;
	st.local.u32 	[%rd3+116], %r354;
	st.local.u32 	[%rd3+120], %r354;
	st.local.u32 	[%rd3+124], %r354;
	st.local.u32 	[%rd3+128], %r354;
	st.local.u32 	[%rd3+132], %r354;
	st.local.u32 	[%rd3+136], %r354;
	st.local.u32 	[%rd3+140], %r354;
	st.local.u32 	[%rd3+144], %r354;
	st.local.u32 	[%rd3+148], %r354;
	st.local.u32 	[%rd3+152], %r354;
	st.local.u32 	[%rd3+156], %r354;
	st.local.u32 	[%rd3+160], %r354;
	st.local.u32 	[%rd3+164], %r354;
	st.local.u32 	[%rd3+168], %r354;
	st.local.u32 	[%rd3+172], %r354;
	st.local.u32 	[%rd3+176], %r354;
	st.local.u32 	[%rd3+180], %r354;
	st.local.u32 	[%rd3+184], %r354;
	st.local.u32 	[%rd3+188], %r354;
	st.local.u32 	[%rd3+192], %r354;
	st.local.u32 	[%rd3+196], %r354;
	st.local.u32 	[%rd3+200], %r354;
	st.local.u32 	[%rd3+204], %r354;
	st.local.u32 	[%rd3+208], %r354;
	st.local.u32 	[%rd3+212], %r354;
	st.local.u32 	[%rd3+216], %r354;
	st.local.u32 	[%rd3+220], %r354;
	st.local.u32 	[%rd3+224], %r354;
	st.local.u32 	[%rd3+228], %r354;
	st.local.u32 	[%rd3+232], %r354;
	setp.lt.s32 	%p16, %r235, 1;
	@%p16 bra 	$L__BB0_25;
	add.s32 	%r357, %r29, %r234;
	neg.s32 	%r498, %r357;
	add.s64 	%rd78, %rd71, %rd72;
	add.s64 	%rd163, %rd78, 116;
	mov.b32 	%r499, 0;
	mov.u32 	%r500, %r499;
	mov.u32 	%r501, %r499;
	mov.u32 	%r502, %r499;
	mov.u32 	%r503, %r499;
	mov.u32 	%r504, %r499;
	mov.u32 	%r505, %r499;
	mov.u32 	%r506, %r499;
	mov.u32 	%r507, %r499;
	mov.u32 	%r508, %r499;
	mov.u32 	%r509, %r499;
	mov.u32 	%r510, %r499;
	mov.u32 	%r511, %r499;
	mov.u32 	%r512, %r499;
	mov.u32 	%r513, %r499;
	mov.u32 	%r514, %r499;
	mov.u32 	%r515, %r499;
	mov.u32 	%r516, %r499;
	mov.u32 	%r517, %r499;
	mov.u32 	%r518, %r499;
	mov.u32 	%r519, %r499;
	mov.u32 	%r520, %r499;
	mov.u32 	%r521, %r499;
	mov.u32 	%r522, %r499;
	mov.u32 	%r523, %r499;
	mov.u32 	%r524, %r499;
	mov.u32 	%r525, %r499;
	mov.u32 	%r526, %r499;
	mov.u32 	%r527, %r499;
	mov.u32 	%r528, %r499;
	mov.u32 	%r529, %r499;
	mov.u32 	%r530, %r499;
	mov.u32 	%r531, %r499;
	mov.u32 	%r532, %r499;
	mov.u32 	%r533, %r499;
	mov.u32 	%r534, %r499;
	mov.u32 	%r535, %r499;
	mov.u32 	%r536, %r499;
	mov.u32 	%r537, %r499;
	mov.u32 	%r538, %r499;
	mov.u32 	%r539, %r499;
	mov.u32 	%r540, %r499;
	mov.u32 	%r541, %r499;
	mov.u32 	%r542, %r499;
	mov.u32 	%r543, %r499;
	mov.u32 	%r544, %r499;
	mov.u32 	%r545, %r499;
	mov.u32 	%r546, %r499;
	mov.u32 	%r547, %r499;
	mov.u32 	%r548, %r499;
	mov.u32 	%r549, %r499;
	mov.u32 	%r550, %r499;
	mov.u32 	%r551, %r499;
	mov.u32 	%r552, %r499;
	mov.u32 	%r553, %r499;
	mov.u32 	%r554, %r499;
	mov.u32 	%r555, %r499;
	mov.u32 	%r556, %r499;
	mov.u32 	%r557, %r499;
$L__BB0_23:
	ld.global.u32 	%r358, [%rd163+-116];
	add.s32 	%r557, %r557, %r358;
	ld.global.u32 	%r359, [%rd163+-112];
	add.s32 	%r556, %r556, %r359;
	ld.global.u32 	%r360, [%rd163+-108];
	add.s32 	%r555, %r555, %r360;
	ld.global.u32 	%r361, [%rd163+-104];
	add.s32 	%r554, %r554, %r361;
	ld.global.u32 	%r362, [%rd163+-100];
	add.s32 	%r553, %r553, %r362;
	ld.global.u32 	%r363, [%rd163+-96];
	add.s32 	%r552, %r552, %r363;
	ld.global.u32 	%r364, [%rd163+-92];
	add.s32 	%r551, %r551, %r364;
	ld.global.u32 	%r365, [%rd163+-88];
	add.s32 	%r550, %r550, %r365;
	ld.global.u32 	%r366, [%rd163+-84];
	add.s32 	%r549, %r549, %r366;
	ld.global.u32 	%r367, [%rd163+-80];
	add.s32 	%r548, %r548, %r367;
	ld.global.u32 	%r368, [%rd163+-76];
	add.s32 	%r547, %r547, %r368;
	ld.global.u32 	%r369, [%rd163+-72];
	add.s32 	%r546, %r546, %r369;
	ld.global.u32 	%r370, [%rd163+-68];
	add.s32 	%r545, %r545, %r370;
	ld.global.u32 	%r371, [%rd163+-64];
	add.s32 	%r544, %r544, %r371;
	ld.global.u32 	%r372, [%rd163+-60];
	add.s32 	%r543, %r543, %r372;
	ld.global.u32 	%r373, [%rd163+-56];
	add.s32 	%r542, %r542, %r373;
	ld.global.u32 	%r374, [%rd163+-52];
	add.s32 	%r541, %r541, %r374;
	ld.global.u32 	%r375, [%rd163+-48];
	add.s32 	%r540, %r540, %r375;
	ld.global.u32 	%r376, [%rd163+-44];
	add.s32 	%r539, %r539, %r376;
	ld.global.u32 	%r377, [%rd163+-40];
	add.s32 	%r538, %r538, %r377;
	ld.global.u32 	%r378, [%rd163+-36];
	add.s32 	%r537, %r537, %r378;
	ld.global.u32 	%r379, [%rd163+-32];
	add.s32 	%r536, %r536, %r379;
	ld.global.u32 	%r380, [%rd163+-28];
	add.s32 	%r535, %r535, %r380;
	ld.global.u32 	%r381, [%rd163+-24];
	add.s32 	%r534, %r534, %r381;
	ld.global.u32 	%r382, [%rd163+-20];
	add.s32 	%r533, %r533, %r382;
	ld.global.u32 	%r383, [%rd163+-16];
	add.s32 	%r532, %r532, %r383;
	ld.global.u32 	%r384, [%rd163+-12];
	add.s32 	%r531, %r531, %r384;
	ld.global.u32 	%r385, [%rd163+-8];
	add.s32 	%r530, %r530, %r385;
	ld.global.u32 	%r386, [%rd163+-4];
	add.s32 	%r529, %r529, %r386;
	ld.global.u32 	%r387, [%rd163];
	add.s32 	%r528, %r528, %r387;
	ld.global.u32 	%r388, [%rd163+4];
	add.s32 	%r527, %r527, %r388;
	ld.global.u32 	%r389, [%rd163+8];
	add.s32 	%r526, %r526, %r389;
	ld.global.u32 	%r390, [%rd163+12];
	add.s32 	%r525, %r525, %r390;
	ld.global.u32 	%r391, [%rd163+16];
	add.s32 	%r524, %r524, %r391;
	ld.global.u32 	%r392, [%rd163+20];
	add.s32 	%r523, %r523, %r392;
	ld.global.u32 	%r393, [%rd163+24];
	add.s32 	%r522, %r522, %r393;
	ld.global.u32 	%r394, [%rd163+28];
	add.s32 	%r521, %r521, %r394;
	ld.global.u32 	%r395, [%rd163+32];
	add.s32 	%r520, %r520, %r395;
	ld.global.u32 	%r396, [%rd163+36];
	add.s32 	%r519, %r519, %r396;
	ld.global.u32 	%r397, [%rd163+40];
	add.s32 	%r518, %r518, %r397;
	ld.global.u32 	%r398, [%rd163+44];
	add.s32 	%r517, %r517, %r398;
	ld.global.u32 	%r399, [%rd163+48];
	add.s32 	%r516, %r516, %r399;
	ld.global.u32 	%r400, [%rd163+52];
	add.s32 	%r515, %r515, %r400;
	ld.global.u32 	%r401, [%rd163+56];
	add.s32 	%r514, %r514, %r401;
	ld.global.u32 	%r402, [%rd163+60];
	add.s32 	%r513, %r513, %r402;
	ld.global.u32 	%r403, [%rd163+64];
	add.s32 	%r512, %r512, %r403;
	ld.global.u32 	%r404, [%rd163+68];
	add.s32 	%r511, %r511, %r404;
	ld.global.u32 	%r405, [%rd163+72];
	add.s32 	%r510, %r510, %r405;
	ld.global.u32 	%r406, [%rd163+76];
	add.s32 	%r509, %r509, %r406;
	ld.global.u32 	%r407, [%rd163+80];
	add.s32 	%r508, %r508, %r407;
	ld.global.u32 	%r408, [%rd163+84];
	add.s32 	%r507, %r507, %r408;
	ld.global.u32 	%r409, [%rd163+88];
	add.s32 	%r506, %r506, %r409;
	ld.global.u32 	%r410, [%rd163+92];
	add.s32 	%r505, %r505, %r410;
	ld.global.u32 	%r411, [%rd163+96];
	add.s32 	%r504, %r504, %r411;
	ld.global.u32 	%r412, [%rd163+100];
	add.s32 	%r503, %r503, %r412;
	ld.global.u32 	%r413, [%rd163+104];
	add.s32 	%r502, %r502, %r413;
	ld.global.u32 	%r414, [%rd163+108];
	add.s32 	%r501, %r501, %r414;
	ld.global.u32 	%r415, [%rd163+112];
	add.s32 	%r500, %r500, %r415;
	ld.global.u32 	%r416, [%rd163+116];
	add.s32 	%r499, %r499, %r416;
	add.s32 	%r498, %r498, 1;
	setp.ne.s32 	%p17, %r498, 0;
	add.s64 	%rd163, %rd163, 236;
	@%p17 bra 	$L__BB0_23;
	st.local.u32 	[%rd3], %r557;
	st.local.u32 	[%rd3+4], %r556;
	st.local.u32 	[%rd3+8], %r555;
	st.local.u32 	[%rd3+12], %r554;
	st.local.u32 	[%rd3+16], %r553;
	st.local.u32 	[%rd3+20], %r552;
	st.local.u32 	[%rd3+24], %r551;
	st.local.u32 	[%rd3+28], %r550;
	st.local.u32 	[%rd3+32], %r549;
	st.local.u32 	[%rd3+36], %r548;
	st.local.u32 	[%rd3+40], %r547;
	st.local.u32 	[%rd3+44], %r546;
	st.local.u32 	[%rd3+48], %r545;
	st.local.u32 	[%rd3+52], %r544;
	st.local.u32 	[%rd3+56], %r543;
	st.local.u32 	[%rd3+60], %r542;
	st.local.u32 	[%rd3+64], %r541;
	st.local.u32 	[%rd3+68], %r540;
	st.local.u32 	[%rd3+72], %r539;
	st.local.u32 	[%rd3+76], %r538;
	st.local.u32 	[%rd3+80], %r537;
	st.local.u32 	[%rd3+84], %r536;
	st.local.u32 	[%rd3+88], %r535;
	st.local.u32 	[%rd3+92], %r534;
	st.local.u32 	[%rd3+96], %r533;
	st.local.u32 	[%rd3+100], %r532;
	st.local.u32 	[%rd3+104], %r531;
	st.local.u32 	[%rd3+108], %r530;
	st.local.u32 	[%rd3+112], %r529;
	st.local.u32 	[%rd3+116], %r528;
	st.local.u32 	[%rd3+120], %r527;
	st.local.u32 	[%rd3+124], %r526;
	st.local.u32 	[%rd3+128], %r525;
	st.local.u32 	[%rd3+132], %r524;
	st.local.u32 	[%rd3+136], %r523;
	st.local.u32 	[%rd3+140], %r522;
	st.local.u32 	[%rd3+144], %r521;
	st.local.u32 	[%rd3+148], %r520;
	st.local.u32 	[%rd3+152], %r519;
	st.local.u32 	[%rd3+156], %r518;
	st.local.u32 	[%rd3+160], %r517;
	st.local.u32 	[%rd3+164], %r516;
	st.local.u32 	[%rd3+168], %r515;
	st.local.u32 	[%rd3+172], %r514;
	st.local.u32 	[%rd3+176], %r513;
	st.local.u32 	[%rd3+180], %r512;
	st.local.u32 	[%rd3+184], %r511;
	st.local.u32 	[%rd3+188], %r510;
	st.local.u32 	[%rd3+192], %r509;
	st.local.u32 	[%rd3+196], %r508;
	st.local.u32 	[%rd3+200], %r507;
	st.local.u32 	[%rd3+204], %r506;
	st.local.u32 	[%rd3+208], %r505;
	st.local.u32 	[%rd3+212], %r504;
	st.local.u32 	[%rd3+216], %r503;
	st.local.u32 	[%rd3+220], %r502;
	st.local.u32 	[%rd3+224], %r501;
	st.local.u32 	[%rd3+228], %r500;
	st.local.u32 	[%rd3+232], %r499;
$L__BB0_25:
	mov.u32 	%r417, %ctaid.x;
	shl.b32 	%r418, %r417, 6;
	mov.u32 	%r419, %tid.x;
	add.s32 	%r420, %r418, %r419;
	setp.ne.s32 	%p18, %r420, 0;
	@%p18 bra 	$L__BB0_28;
	mov.b32 	%r558, 0;
	st.shared.u32 	[_ZZ15kernel_functionPcS_PS_S0_iE12block_offset], %r558;
	mov.u32 	%r424, _ZZ15kernel_functionPcS_PS_S0_iE12block_offset;
	add.s32 	%r560, %r424, 8;
	mov.b32 	%r559, 4;
	mov.u32 	%r425, _ZZ15kernel_functionPcS_PS_S0_iE15block_histogram;
	mov.u32 	%r561, %r558;
$L__BB0_27:
	add.s32 	%r426, %r425, %r558;
	ld.shared.u32 	%r427, [%r426];
	add.s32 	%r428, %r427, %r561;
	st.shared.u32 	[%r560+-4], %r428;
	add.s32 	%r429, %r425, %r559;
	ld.shared.u32 	%r430, [%r429];
	add.s32 	%r561, %r430, %r428;
	st.shared.u32 	[%r560], %r561;
	add.s32 	%r560, %r560, 8;
	add.s32 	%r559, %r559, 8;
	add.s32 	%r558, %r558, 8;
	setp.ne.s32 	%p19, %r559, 236;
	@%p19 bra 	$L__BB0_27;
$L__BB0_28:
	ld.param.u64 	%rd161, [_Z15kernel_functionPcS_PS_S0_i_param_2];
	cvta.to.global.u64 	%rd8, %rd161;
	setp.ge.s32 	%p20, %r574, %r4;
	bar.sync 	0;
	mov.b32 	%r431, 0;
	st.local.u32 	[%rd2], %r431;
	st.local.u32 	[%rd2+4], %r431;
	st.local.u32 	[%rd2+8], %r431;
	st.local.u32 	[%rd2+12], %r431;
	st.local.u32 	[%rd2+16], %r431;
	st.local.u32 	[%rd2+20], %r431;
	st.local.u32 	[%rd2+24], %r431;
	st.local.u32 	[%rd2+28], %r431;
	st.local.u32 	[%rd2+32], %r431;
	st.local.u32 	[%rd2+36], %r431;
	st.local.u32 	[%rd2+40], %r431;
	st.local.u32 	[%rd2+44], %r431;
	st.local.u32 	[%rd2+48], %r431;
	st.local.u32 	[%rd2+52], %r431;
	st.local.u32 	[%rd2+56], %r431;
	st.local.u32 	[%rd2+60], %r431;
	st.local.u32 	[%rd2+64], %r431;
	st.local.u32 	[%rd2+68], %r431;
	st.local.u32 	[%rd2+72], %r431;
	st.local.u32 	[%rd2+76], %r431;
	st.local.u32 	[%rd2+80], %r431;
	st.local.u32 	[%rd2+84], %r431;
	st.local.u32 	[%rd2+88], %r431;
	st.local.u32 	[%rd2+92], %r431;
	st.local.u32 	[%rd2+96], %r431;
	st.local.u32 	[%rd2+100], %r431;
	st.local.u32 	[%rd2+104], %r431;
	st.local.u32 	[%rd2+108], %r431;
	st.local.u32 	[%rd2+112], %r431;
	st.local.u32 	[%rd2+116], %r431;
	st.local.u32 	[%rd2+120], %r431;
	st.local.u32 	[%rd2+124], %r431;
	st.local.u32 	[%rd2+128], %r431;
	st.local.u32 	[%rd2+132], %r431;
	st.local.u32 	[%rd2+136], %r431;
	st.local.u32 	[%rd2+140], %r431;
	st.local.u32 	[%rd2+144], %r431;
	st.local.u32 	[%rd2+148], %r431;
	st.local.u32 	[%rd2+152], %r431;
	st.local.u32 	[%rd2+156], %r431;
	st.local.u32 	[%rd2+160], %r431;
	st.local.u32 	[%rd2+164], %r431;
	st.local.u32 	[%rd2+168], %r431;
	st.local.u32 	[%rd2+172], %r431;
	st.local.u32 	[%rd2+176], %r431;
	st.local.u32 	[%rd2+180], %r431;
	st.local.u32 	[%rd2+184], %r431;
	st.local.u32 	[%rd2+188], %r431;
	st.local.u32 	[%rd2+192], %r431;
	st.local.u32 	[%rd2+196], %r431;
	st.local.u32 	[%rd2+200], %r431;
	st.local.u32 	[%rd2+204], %r431;
	st.local.u32 	[%rd2+208], %r431;
	st.local.u32 	[%rd2+212], %r431;
	st.local.u32 	[%rd2+216], %r431;
	st.local.u32 	[%rd2+220], %r431;
	st.local.u32 	[%rd2+224], %r431;
	st.local.u32 	[%rd2+228], %r431;
	st.local.u32 	[%rd2+232], %r431;
	@%p20 bra 	$L__BB0_41;
	ld.param.u32 	%r486, [_Z15kernel_functionPcS_PS_S0_i_param_4];
	ld.param.u64 	%rd162, [_Z15kernel_functionPcS_PS_S0_i_param_3];
	cvta.to.global.u64 	%rd9, %rd162;
	mul.lo.s32 	%r164, %r486, %r417;
	sub.s32 	%r433, %r4, %r574;
	and.b32  	%r165, %r433, 3;
	setp.eq.s32 	%p21, %r165, 0;
	mov.u32 	%r564, %r574;
	@%p21 bra 	$L__BB0_32;
	neg.s32 	%r562, %r165;
	mov.u32 	%r436, _ZZ15kernel_functionPcS_PS_S0_iE12block_offset;
	mov.u32 	%r564, %r574;
$L__BB0_31:
	.pragma "nounroll";
	mul.wide.s32 	%rd79, %r564, 8;
	add.s64 	%rd80, %rd8, %rd79;
	ld.global.u64 	%rd81, [%rd80];
	ld.s8 	%rs1, [%rd81+31];
	cvt.s32.s16 	%r434, %rs1;
	mul.wide.s16 	%r435, %rs1, 4;
	add.s32 	%r437, %r436, %r435;
	ld.shared.u32 	%r438, [%r437+-256];
	add.s32 	%r439, %r438, %r164;
	mul.wide.s32 	%rd82, %r434, 4;
	add.s64 	%rd83, %rd3, %rd82;
	ld.local.u32 	%r440, [%rd83+-256];
	add.s32 	%r441, %r439, %r440;
	add.s64 	%rd84, %rd2, %rd82;
	ld.local.u32 	%r442, [%rd84+-256];
	add.s32 	%r443, %r442, 1;
	st.local.u32 	[%rd84+-256], %r443;
	add.s32 	%r444, %r441, %r442;
	mul.wide.s32 	%rd85, %r444, 8;
	add.s64 	%rd86, %rd9, %rd85;
	st.global.u64 	[%rd86], %rd81;
	add.s32 	%r564, %r564, 1;
	add.s32 	%r562, %r562, 1;
	setp.ne.s32 	%p22, %r562, 0;
	@%p22 bra 	$L__BB0_31;
$L__BB0_32:
	sub.s32 	%r172, %r574, %r4;
	setp.gt.u32 	%p23, %r172, -4;
	@%p23 bra 	$L__BB0_35;
	sub.s32 	%r568, %r564, %r4;
	add.s64 	%rd10, %rd8, 16;
	mov.u32 	%r447, _ZZ15kernel_functionPcS_PS_S0_iE12block_offset;
$L__BB0_34:
	mul.wide.s32 	%rd87, %r564, 8;
	add.s64 	%rd88, %rd10, %rd87;
	ld.global.u64 	%rd89, [%rd88+-16];
	ld.s8 	%rs2, [%rd89+31];
	cvt.s32.s16 	%r445, %rs2;
	mul.wide.s16 	%r446, %rs2, 4;
	add.s32 	%r448, %r447, %r446;
	ld.shared.u32 	%r449, [%r448+-256];
	add.s32 	%r450, %r449, %r164;
	mul.wide.s32 	%rd90, %r445, 4;
	add.s64 	%rd91, %rd3, %rd90;
	ld.local.u32 	%r451, [%rd91+-256];
	add.s32 	%r452, %r450, %r451;
	add.s64 	%rd92, %rd2, %rd90;
	ld.local.u32 	%r453, [%rd92+-256];
	add.s32 	%r454, %r453, 1;
	st.local.u32 	[%rd92+-256], %r454;
	add.s32 	%r455, %r452, %r453;
	mul.wide.s32 	%rd93, %r455, 8;
	add.s64 	%rd94, %rd9, %rd93;
	st.global.u64 	[%rd94], %rd89;
	ld.global.u64 	%rd95, [%rd88+-8];
	ld.s8 	%rs3, [%rd95+31];
	cvt.s32.s16 	%r456, %rs3;
	mul.wide.s16 	%r457, %rs3, 4;
	add.s32 	%r458, %r447, %r457;
	ld.shared.u32 	%r459, [%r458+-256];
	add.s32 	%r460, %r459, %r164;
	mul.wide.s32 	%rd96, %r456, 4;
	add.s64 	%rd97, %rd3, %rd96;
	ld.local.u32 	%r461, [%rd97+-256];
	add.s32 	%r462, %r460, %r461;
	add.s64 	%rd98, %rd2, %rd96;
	ld.local.u32 	%r463, [%rd98+-256];
	add.s32 	%r464, %r463, 1;
	st.local.u32 	[%rd98+-256], %r464;
	add.s32 	%r465, %r462, %r463;
	mul.wide.s32 	%rd99, %r465, 8;
	add.s64 	%rd100, %rd9, %rd99;
	st.global.u64 	[%rd100], %rd95;
	ld.global.u64 	%rd101, [%rd88];
	ld.s8 	%rs4, [%rd101+31];
	cvt.s32.s16 	%r466, %rs4;
	mul.wide.s16 	%r467, %rs4, 4;
	add.s32 	%r468, %r447, %r467;
	ld.shared.u32 	%r469, [%r468+-256];
	add.s32 	%r470, %r469, %r164;
	mul.wide.s32 	%rd102, %r466, 4;
	add.s64 	%rd103, %rd3, %rd102;
	ld.local.u32 	%r471, [%rd103+-256];
	add.s32 	%r472, %r470, %r471;
	add.s64 	%rd104, %rd2, %rd102;
	ld.local.u32 	%r473, [%rd104+-256];
	add.s32 	%r474, %r473, 1;
	st.local.u32 	[%rd104+-256], %r474;
	add.s32 	%r475, %r472, %r473;
	mul.wide.s32 	%rd105, %r475, 8;
	add.s64 	%rd106, %rd9, %rd105;
	st.global.u64 	[%rd106], %rd101;
	ld.global.u64 	%rd107, [%rd88+8];
	ld.s8 	%rs5, [%rd107+31];
	cvt.s32.s16 	%r476, %rs5;
	mul.wide.s16 	%r477, %rs5, 4;
	add.s32 	%r478, %r447, %r477;
	ld.shared.u32 	%r479, [%r478+-256];
	add.s32 	%r480, %r479, %r164;
	mul.wide.s32 	%rd108, %r476, 4;
	add.s64 	%rd109, %rd3, %rd108;
	ld.local.u32 	%r481, [%rd109+-256];
	add.s32 	%r482, %r480, %r481;
	add.s64 	%rd110, %rd2, %rd108;
	ld.local.u32 	%r483, [%rd110+-256];
	add.s32 	%r484, %r483, 1;
	st.local.u32 	[%rd110+-256], %r484;
	add.s32 	%r485, %r482, %r483;
	mul.wide.s32 	%rd111, %r485, 8;
	add.s64 	%rd112, %rd9, %rd111;
	st.global.u64 	[%rd112], %rd107;
	add.s32 	%r564, %r564, 4;
	add.s32 	%r568, %r568, 4;
	setp.eq.s32 	%p24, %r568, 0;
	@%p24 bra 	$L__BB0_35;
	bra.uni 	$L__BB0_34;
$L__BB0_35:
	setp.eq.s32 	%p25, %r165, 0;
	mov.u32 	%r567, %r574;
	@%p25 bra 	$L__BB0_38;
	neg.s32 	%r565, %r165;
	mov.u32 	%r567, %r574;
$L__BB0_37:
	.pragma "nounroll";
	mul.wide.s32 	%rd113, %r567, 8;
	add.s64 	%rd114, %rd8, %rd113;
	add.s64 	%rd115, %rd9, %rd113;
	ld.global.u64 	%rd116, [%rd115];
	st.global.u64 	[%rd114], %rd116;
	add.s32 	%r567, %r567, 1;
	add.s32 	%r565, %r565, 1;
	setp.ne.s32 	%p26, %r565, 0;
	@%p26 bra 	$L__BB0_37;
$L__BB0_38:
	setp.gt.u32 	%p27, %r172, -4;
	@%p27 bra 	$L__BB0_41;
	sub.s32 	%r570, %r567, %r4;
	add.s64 	%rd11, %rd9, 16;
	add.s64 	%rd12, %rd8, 16;
$L__BB0_40:
	mul.wide.s32 	%rd117, %r567, 8;
	add.s64 	%rd118, %rd11, %rd117;
	add.s64 	%rd119, %rd12, %rd117;
	ld.global.u64 	%rd120, [%rd118+-16];
	st.global.u64 	[%rd119+-16], %rd120;
	ld.global.u64 	%rd121, [%rd118+-8];
	st.global.u64 	[%rd119+-8], %rd121;
	ld.global.u64 	%rd122, [%rd118];
	st.global.u64 	[%rd119], %rd122;
	ld.global.u64 	%rd123, [%rd118+8];
	st.global.u64 	[%rd119+8], %rd123;
	add.s32 	%r567, %r567, 4;
	add.s32 	%r570, %r570, 4;
	setp.ne.s32 	%p28, %r570, 0;
	@%p28 bra 	$L__BB0_40;
$L__BB0_41:
	setp.ge.s32 	%p29, %r574, %r4;
	bar.sync 	0;
	@%p29 bra 	$L__BB0_44;
	ld.param.u64 	%rd160, [_Z15kernel_functionPcS_PS_S0_i_param_1];
	sub.s32 	%r573, %r574, %r4;
	shl.b32 	%r572, %r574, 5;
	cvta.to.global.u64 	%rd13, %rd160;
$L__BB0_43:
	mul.wide.s32 	%rd124, %r574, 8;
	add.s64 	%rd125, %rd8, %rd124;
	ld.global.u64 	%rd126, [%rd125];
	ld.u8 	%rs6, [%rd126];
	cvt.s64.s32 	%rd127, %r572;
	add.s64 	%rd128, %rd13, %rd127;
	st.global.u8 	[%rd128], %rs6;
	ld.global.u64 	%rd129, [%rd125];
	ld.u8 	%rs7, [%rd129+1];
	st.global.u8 	[%rd128+1], %rs7;
	ld.global.u64 	%rd130, [%rd125];
	ld.u8 	%rs8, [%rd130+2];
	st.global.u8 	[%rd128+2], %rs8;
	ld.global.u64 	%rd131, [%rd125];
	ld.u8 	%rs9, [%rd131+3];
	st.global.u8 	[%rd128+3], %rs9;
	ld.global.u64 	%rd132, [%rd125];
	ld.u8 	%rs10, [%rd132+4];
	st.global.u8 	[%rd128+4], %rs10;
	ld.global.u64 	%rd133, [%rd125];
	ld.u8 	%rs11, [%rd133+5];
	st.global.u8 	[%rd128+5], %rs11;
	ld.global.u64 	%rd134, [%rd125];
	ld.u8 	%rs12, [%rd134+6];
	st.global.u8 	[%rd128+6], %rs12;
	ld.global.u64 	%rd135, [%rd125];
	ld.u8 	%rs13, [%rd135+7];
	st.global.u8 	[%rd128+7], %rs13;
	ld.global.u64 	%rd136, [%rd125];
	ld.u8 	%rs14, [%rd136+8];
	st.global.u8 	[%rd128+8], %rs14;
	ld.global.u64 	%rd137, [%rd125];
	ld.u8 	%rs15, [%rd137+9];
	st.global.u8 	[%rd128+9], %rs15;
	ld.global.u64 	%rd138, [%rd125];
	ld.u8 	%rs16, [%rd138+10];
	st.global.u8 	[%rd128+10], %rs16;
	ld.global.u64 	%rd139, [%rd125];
	ld.u8 	%rs17, [%rd139+11];
	st.global.u8 	[%rd128+11], %rs17;
	ld.global.u64 	%rd140, [%rd125];
	ld.u8 	%rs18, [%rd140+12];
	st.global.u8 	[%rd128+12], %rs18;
	ld.global.u64 	%rd141, [%rd125];
	ld.u8 	%rs19, [%rd141+13];
	st.global.u8 	[%rd128+13], %rs19;
	ld.global.u64 	%rd142, [%rd125];
	ld.u8 	%rs20, [%rd142+14];
	st.global.u8 	[%rd128+14], %rs20;
	ld.global.u64 	%rd143, [%rd125];
	ld.u8 	%rs21, [%rd143+15];
	st.global.u8 	[%rd128+15], %rs21;
	ld.global.u64 	%rd144, [%rd125];
	ld.u8 	%rs22, [%rd144+16];
	st.global.u8 	[%rd128+16], %rs22;
	ld.global.u64 	%rd145, [%rd125];
	ld.u8 	%rs23, [%rd145+17];
	st.global.u8 	[%rd128+17], %rs23;
	ld.global.u64 	%rd146, [%rd125];
	ld.u8 	%rs24, [%rd146+18];
	st.global.u8 	[%rd128+18], %rs24;
	ld.global.u64 	%rd147, [%rd125];
	ld.u8 	%rs25, [%rd147+19];
	st.global.u8 	[%rd128+19], %rs25;
	ld.global.u64 	%rd148, [%rd125];
	ld.u8 	%rs26, [%rd148+20];
	st.global.u8 	[%rd128+20], %rs26;
	ld.global.u64 	%rd149, [%rd125];
	ld.u8 	%rs27, [%rd149+21];
	st.global.u8 	[%rd128+21], %rs27;
	ld.global.u64 	%rd150, [%rd125];
	ld.u8 	%rs28, [%rd150+22];
	st.global.u8 	[%rd128+22], %rs28;
	ld.global.u64 	%rd151, [%rd125];
	ld.u8 	%rs29, [%rd151+23];
	st.global.u8 	[%rd128+23], %rs29;
	ld.global.u64 	%rd152, [%rd125];
	ld.u8 	%rs30, [%rd152+24];
	st.global.u8 	[%rd128+24], %rs30;
	ld.global.u64 	%rd153, [%rd125];
	ld.u8 	%rs31, [%rd153+25];
	st.global.u8 	[%rd128+25], %rs31;
	ld.global.u64 	%rd154, [%rd125];
	ld.u8 	%rs32, [%rd154+26];
	st.global.u8 	[%rd128+26], %rs32;
	ld.global.u64 	%rd155, [%rd125];
	ld.u8 	%rs33, [%rd155+27];
	st.global.u8 	[%rd128+27], %rs33;
	ld.global.u64 	%rd156, [%rd125];
	ld.u8 	%rs34, [%rd156+28];
	st.global.u8 	[%rd128+28], %rs34;
	ld.global.u64 	%rd157, [%rd125];
	ld.u8 	%rs35, [%rd157+29];
	st.global.u8 	[%rd128+29], %rs35;
	ld.global.u64 	%rd158, [%rd125];
	ld.u8 	%rs36, [%rd158+30];
	st.global.u8 	[%rd128+30], %rs36;
	ld.global.u64 	%rd159, [%rd125];
	ld.u8 	%rs37, [%rd159+31];
	st.global.u8 	[%rd128+31], %rs37;
	add.s32 	%r574, %r574, 1;
	add.s32 	%r573, %r573, 1;
	setp.ne.s32 	%p30, %r573, 0;
	add.s32 	%r572, %r572, 32;
	@%p30 bra 	$L__BB0_43;
$L__BB0_44:
	bar.sync 	0;
	ret;

}


// ===== COMPILED SASS (sm_100) =====

	.target	sm_100

	.elftype	@"ET_EXEC"


//--------------------- .note.nv.tkinfo           --------------------------
	.section	.note.nv.tkinfo,"",@"SHT_NOTE"
	.sectionflags	@"SHF_NOTE_NV_TKINFO"
	.tkinfo
        /*0018*/ 	.word	0x00000002
        /*0030*/ 	.string	""
        /*0030*/ 	.string	"ptxas"
        /*0030*/ 	.string	"Cuda compilation tools, release 13.0, V13.0.88"
        /*0030*/ 	.string	"Build cuda_13.0.r13.0/compiler.36424714_0"
        /*0030*/ 	.string	"-arch sm_100 -m 64 "



//--------------------- .note.nv.cuinfo           --------------------------
	.section	.note.nv.cuinfo,"",@"SHT_NOTE"
	.sectionflags	@"SHF_NOTE_NV_CUINFO"
        /*0018*/ 	.short	0x0002
        /*001a*/ 	.short	0x0064
        /*001c*/ 	.short	0x0082
	.zero		2


//--------------------- .nv.info                  --------------------------
	.section	.nv.info,"",@"SHT_CUDA_INFO"
	.align	4


	//----- nvinfo : EIATTR_REGCOUNT
	.align		4
        /*0000*/ 	.byte	0x04, 0x2f
        /*0002*/ 	.short	(.L_2 - .L_1)
	.align		4
.L_1:
        /*0004*/ 	.word	index@(_Z15kernel_functionPcS_PS_S0_i)
        /*0008*/ 	.word	0x00000047


	//----- nvinfo : EIATTR_FRAME_SIZE
	.align		4
.L_2:
        /*000c*/ 	.byte	0x04, 0x11
        /*000e*/ 	.short	(.L_4 - .L_3)
	.align		4
.L_3:
        /*0010*/ 	.word	index@(_Z15kernel_functionPcS_PS_S0_i)
        /*0014*/ 	.word	0x000001d8


	//----- nvinfo : EIATTR_MIN_STACK_SIZE
	.align		4
.L_4:
        /*0018*/ 	.byte	0x04, 0x12
        /*001a*/ 	.short	(.L_6 - .L_5)
	.align		4
.L_5:
        /*001c*/ 	.word	index@(_Z15kernel_functionPcS_PS_S0_i)
        /*0020*/ 	.word	0x000001d8
.L_6:


//--------------------- .nv.compat                --------------------------
	.section	.nv.compat,"",@"SHT_CUDA_COMPAT_INFO"
	.align	4
        /*0000*/ 	.byte	0x02, 0x09, 0x00, 0x00, 0x02, 0x02, 0x01, 0x00, 0x02, 0x05, 0x05, 0x00, 0x03, 0x07, 0x01, 0x01
        /*0010*/ 	.byte	0x02, 0x03, 0x00, 0x00, 0x02, 0x06, 0x01, 0x00, 0x04, 0x0b, 0x08, 0x00, 0x09, 0x00, 0x00, 0x00
        /*0020*/ 	.byte	0x00, 0x00, 0x00, 0x00


//--------------------- .nv.info._Z15kernel_functionPcS_PS_S0_i --------------------------
	.section	.nv.info._Z15kernel_functionPcS_PS_S0_i,"",@"SHT_CUDA_INFO"
	.sectionflags	@""
	.align	4


	//----- nvinfo : EIATTR_CUDA_API_VERSION
	.align		4
        /*0000*/ 	.byte	0x04, 0x37
        /*0002*/ 	.short	(.L_8 - .L_7)
.L_7:
        /*0004*/ 	.word	0x00000082


	//----- nvinfo : EIATTR_KPARAM_INFO
	.align		4
.L_8:
        /*0008*/ 	.byte	0x04, 0x17
        /*000a*/ 	.short	(.L_10 - .L_9)
.L_9:
        /*000c*/ 	.word	0x00000000
        /*0010*/ 	.short	0x0004
        /*0012*/ 	.short	0x0020
        /*0014*/ 	.byte	0x00, 0xf0, 0x11, 0x00


	//----- nvinfo : EIATTR_KPARAM_INFO
	.align		4
.L_10:
        /*0018*/ 	.byte	0x04, 0x17
        /*001a*/ 	.short	(.L_12 - .L_11)
.L_11:
        /*001c*/ 	.word	0x00000000
        /*0020*/ 	.short	0x0003
        /*0022*/ 	.short	0x0018
        /*0024*/ 	.byte	0x00, 0xf5, 0x21, 0x00


	//----- nvinfo : EIATTR_KPARAM_INFO
	.align		4
.L_12:
        /*0028*/ 	.byte	0x04, 0x17
        /*002a*/ 	.short	(.L_14 - .L_13)
.L_13:
        /*002c*/ 	.word	0x00000000
        /*0030*/ 	.short	0x0002
        /*0032*/ 	.short	0x0010
        /*0034*/ 	.byte	0x00, 0xf5, 0x21, 0x00


	//----- nvinfo : EIATTR_KPARAM_INFO
	.align		4
.L_14:
        /*0038*/ 	.byte	0x04, 0x17
        /*003a*/ 	.short	(.L_16 - .L_15)
.L_15:
        /*003c*/ 	.word	0x00000000
        /*0040*/ 	.short	0x0001
        /*0042*/ 	.short	0x0008
        /*0044*/ 	.byte	0x00, 0xf5, 0x21, 0x00


	//----- nvinfo : EIATTR_KPARAM_INFO
	.align		4
.L_16:
        /*0048*/ 	.byte	0x04, 0x17
        /*004a*/ 	.short	(.L_18 - .L_17)
.L_17:
        /*004c*/ 	.word	0x00000000
        /*0050*/ 	.short	0x0000
        /*0052*/ 	.short	0x0000
        /*0054*/ 	.byte	0x00, 0xf5, 0x21, 0x00


	//----- nvinfo : EIATTR_SPARSE_MMA_MASK
	.align		4
.L_18:
        /*0058*/ 	.byte	0x03, 0x50
        /*005a*/ 	.short	0x0000


	//----- nvinfo : EIATTR_MAXREG_COUNT
	.align		4
        /*005c*/ 	.byte	0x03, 0x1b
        /*005e*/ 	.short	0x00ff


	//----- nvinfo : EIATTR_NUM_BARRIERS
	.align		4
        /*0060*/ 	.byte	0x02, 0x4c
        /*0062*/ 	.byte	0x01
	.zero		1


	//----- nvinfo : EIATTR_MERCURY_ISA_VERSION
	.align		4
        /*0064*/ 	.byte	0x03, 0x5f
        /*0066*/ 	.short	0x0101


	//----- nvinfo : EIATTR_INT_WARP_WIDE_INSTR_OFFSETS
	.align		4
        /*0068*/ 	.byte	0x04, 0x31
        /*006a*/ 	.short	(.L_20 - .L_19)


	//   ....[0]....
.L_19:
        /*006c*/ 	.word	0x000012e0


	//   ....[1]....
        /*0070*/ 	.word	0x00001400


	//   ....[2]....
        /*0074*/ 	.word	0x00001430


	//   ....[3]....
        /*0078*/ 	.word	0x00001440


	//   ....[4]....
        /*007c*/ 	.word	0x00001450


	//   ....[5]....
        /*0080*/ 	.word	0x00001460


	//   ....[6]....
        /*0084*/ 	.word	0x00001470


	//   ....[7]....
        /*0088*/ 	.word	0x00001480


	//   ....[8]....
        /*008c*/ 	.word	0x00001490


	//   ....[9]....
        /*0090*/ 	.word	0x000014a0


	//   ....[10]....
        /*0094*/ 	.word	0x000014c0


	//   ....[11]....
        /*0098*/ 	.word	0x000014e0


	//   ....[12]....
        /*009c*/ 	.word	0x000014f0


	//   ....[13]....
        /*00a0*/ 	.word	0x00001510


	//   ....[14]....
        /*00a4*/ 	.word	0x00001520


	//   ....[15]....
        /*00a8*/ 	.word	0x00001530


	//   ....[16]....
        /*00ac*/ 	.word	0x00001550


	//   ....[17]....
        /*00b0*/ 	.word	0x00001560


	//   ....[18]....
        /*00b4*/ 	.word	0x00001590


	//   ....[19]....
        /*00b8*/ 	.word	0x000015b0


	//   ....[20]....
        /*00bc*/ 	.word	0x000015e0


	//   ....[21]....
        /*00c0*/ 	.word	0x00001610


	//   ....[22]....
        /*00c4*/ 	.word	0x00001640


	//   ....[23]....
        /*00c8*/ 	.word	0x00001680


	//   ....[24]....
        /*00cc*/ 	.word	0x000016a0


	//   ....[25]....
        /*00d0*/ 	.word	0x000016e0


	//   ....[26]....
        /*00d4*/ 	.word	0x00001710


	//   ....[27]....
        /*00d8*/ 	.word	0x00001730


	//   ....[28]....
        /*00dc*/ 	.word	0x00001760


	//   ....[29]....
        /*00e0*/ 	.word	0x00001790


	//   ....[30]....
        /*00e4*/ 	.word	0x000017d0


	//   ....[31]....
        /*00e8*/ 	.word	0x00001800


	//   ....[32]....
        /*00ec*/ 	.word	0x00001840


	//   ....[33]....
        /*00f0*/ 	.word	0x00001890


	//   ....[34]....
        /*00f4*/ 	.word	0x000018b0


	//   ....[35]....
        /*00f8*/ 	.word	0x000018e0


	//   ....[36]....
        /*00fc*/ 	.word	0x00001910


	//   ....[37]....
        /*0100*/ 	.word	0x00001940


	//   ....[38]....
        /*0104*/ 	.word	0x00001980


	//   ....[39]....
        /*0108*/ 	.word	0x000019a0


	//   ....[40]....
        /*010c*/ 	.word	0x000019d0


	//   ....[41]....
        /*0110*/ 	.word	0x00001a00


	//   ....[42]....
        /*0114*/ 	.word	0x00001a30


	//   ....[43]....
        /*0118*/ 	.word	0x00001a60


	//   ....[44]....
        /*011c*/ 	.word	0x00001ac0


	//   ....[45]....
        /*0120*/ 	.word	0x00001b10


	//   ....[46]....
        /*0124*/ 	.word	0x00001b40


	//   ....[47]....
        /*0128*/ 	.word	0x00001b80


	//   ....[48]....
        /*012c*/ 	.word	0x00001be0


	//   ....[49]....
        /*0130*/ 	.word	0x00001c30


	//   ....[50]....
        /*0134*/ 	.word	0x00001c60


	//   ....[51]....
        /*0138*/ 	.word	0x00001cb0


	//   ....[52]....
        /*013c*/ 	.word	0x00001cd0


	//   ....[53]....
        /*0140*/ 	.word	0x00001d10


	//   ....[54]....
        /*0144*/ 	.word	0x00001d30


	//   ....[55]....
        /*0148*/ 	.word	0x00001d40


	//   ....[56]....
        /*014c*/ 	.word	0x00001d50


	//   ....[57]....
        /*0150*/ 	.word	0x00001d60


	//   ....[58]....
        /*0154*/ 	.word	0x00001d70


	//   ....[59]....
        /*0158*/ 	.word	0x00001d80


	//----- nvinfo : EIATTR_VRC_CTA_INIT_COUNT
	.align		4
.L_20:
        /*015c*/ 	.byte	0x02, 0x4a
	.zero		1
	.zero		1


	//----- nvinfo : EIATTR_EXIT_INSTR_OFFSETS
	.align		4
        /*0160*/ 	.byte	0x04, 0x1c
        /*0162*/ 	.short	(.L_22 - .L_21)


	//   ....[0]....
.L_21:
        /*0164*/ 	.word	0x00004e10


	//----- nvinfo : EIATTR_CRS_STACK_SIZE
	.align		4
.L_22:
        /*0168*/ 	.byte	0x04, 0x1e
        /*016a*/ 	.short	(.L_24 - .L_23)
.L_23:
        /*016c*/ 	.word	0x00000000


	//----- nvinfo : EIATTR_CBANK_PARAM_SIZE
	.align		4
.L_24:
        /*0170*/ 	.byte	0x03, 0x19
        /*0172*/ 	.short	0x0024


	//----- nvinfo : EIATTR_PARAM_CBANK
	.align		4
        /*0174*/ 	.byte	0x04, 0x0a
        /*0176*/ 	.short	(.L_26 - .L_25)
	.align		4
.L_25:
        /*0178*/ 	.word	index@(.nv.constant0._Z15kernel_functionPcS_PS_S0_i)
        /*017c*/ 	.short	0x0380
        /*017e*/ 	.short	0x0024


	//----- nvinfo : EIATTR_SW_WAR
	.align		4
.L_26:
        /*0180*/ 	.byte	0x04, 0x36
        /*0182*/ 	.short	(.L_28 - .L_27)
.L_27:
        /*0184*/ 	.word	0x00000008
.L_28:


//--------------------- .nv.callgraph             --------------------------
	.section	.nv.callgraph,"",@"SHT_CUDA_CALLGRAPH"
	.align	4
	.sectionentsize	8
	.align		4
        /*0000*/ 	.word	0x00000000
	.align		4
        /*0004*/ 	.word	0xffffffff
	.align		4
        /*0008*/ 	.word	0x00000000
	.align		4
        /*000c*/ 	.word	0xfffffffe
	.align		4
        /*0010*/ 	.word	0x00000000
	.align		4
        /*0014*/ 	.word	0xfffffffd
	.align		4
        /*0018*/ 	.word	0x00000000
	.align		4
        /*001c*/ 	.word	0xfffffffc


//--------------------- .nv.constant4             --------------------------
	.section	.nv.constant4,"a",@progbits
	.align	8
	.align		8
.nv.constant4:
        /*0000*/ 	.dword	prefix_offset


//--------------------- .text._Z15kernel_functionPcS_PS_S0_i --------------------------
	.section	.text._Z15kernel_functionPcS_PS_S0_i,"ax",@progbits
	.align	128
        .global         _Z15kernel_functionPcS_PS_S0_i
        .type           _Z15kernel_functionPcS_PS_S0_i,@function
        .size           _Z15kernel_functionPcS_PS_S0_i,(.L_x_37 - _Z15kernel_functionPcS_PS_S0_i)
        .other          _Z15kernel_functionPcS_PS_S0_i,@"STO_CUDA_ENTRY STV_DEFAULT"
_Z15kernel_functionPcS_PS_S0_i:
.text._Z15kernel_functionPcS_PS_S0_i:
[----:B------:R-:W0:Y:S08]  /*0000*/  LDC R1, c[0x0][0x37c] ;  /* 0x0000df00ff017b82 */ /* 0x000e300000000800 */
[----:B------:R-:W1:Y:S01]  /*0010*/  LDC R2, c[0x0][0x3a0] ;  /* 0x0000e800ff027b82 */ /* 0x000e620000000800 */
[----:B------:R-:W2:Y:S01]  /*0020*/  S2R R60, SR_CTAID.X ;  /* 0x00000000003c7919 */ /* 0x000ea20000002500 */
[----:B------:R-:W3:Y:S01]  /*0030*/  LDCU.64 UR6, c[0x0][0x358] ;  /* 0x00006b00ff0677ac */ /* 0x000ee20008000a00 */
[----:B------:R-:W-:Y:S01]  /*0040*/  BSSY.RECONVERGENT B0, `(.L_x_0) ;  /* 0x000006a000007945 */ /* 0x000fe20003800200 */
[----:B0-----:R-:W-:Y:S01]  /*0050*/  VIADD R1, R1, 0xfffffe28 ;  /* 0xfffffe2801017836 */ /* 0x001fe20000000000 */
[----:B------:R-:W2:Y:S01]  /*0060*/  S2R R5, SR_TID.X ;  /* 0x0000000000057919 */ /* 0x000ea20000002100 */
[----:B------:R-:W0:Y:S01]  /*0070*/  LDCU.64 UR4, c[0x0][0x380] ;  /* 0x00007000ff0477ac */ /* 0x000e220008000a00 */
[----:B-1----:R-:W-:-:S05]  /*0080*/  VIADD R0, R2, 0x3f ;  /* 0x0000003f02007836 */ /* 0x002fca0000000000 */
[----:B------:R-:W-:-:S04]  /*0090*/  SHF.R.S32.HI R3, RZ, 0x1f, R0 ;  /* 0x0000001fff037819 */ /* 0x000fc80000011400 */
[----:B------:R-:W-:Y:S02]  /*00a0*/  LEA.HI R3, R3, R0, RZ, 0x6 ;  /* 0x0000000003037211 */ /* 0x000fe400078f30ff */
[----:B--2---:R-:W-:Y:S02]  /*00b0*/  LEA R67, R60, R5, 0x6 ;  /* 0x000000053c437211 */ /* 0x004fe400078e30ff */
[----:B------:R-:W-:-:S05]  /*00c0*/  SHF.R.S32.HI R3, RZ, 0x6, R3 ;  /* 0x00000006ff037819 */ /* 0x000fca0000011403 */
[----:B------:R-:W-:-:S05]  /*00d0*/  IMAD R0, R3, R67, RZ ;  /* 0x0000004303007224 */ /* 0x000fca00078e02ff */
[----:B------:R-:W-:-:S04]  /*00e0*/  VIADDMNMX R3, R0, R3, R2, PT ;  /* 0x0000000300037246 */ /* 0x000fc80003800102 */
[----:B------:R-:W-:-:S13]  /*00f0*/  ISETP.GE.AND P0, PT, R0, R3, PT ;  /* 0x000000030000720c */ /* 0x000fda0003f06270 */
[----:B0--3--:R-:W-:Y:S05]  /*0100*/  @P0 BRA `(.L_x_1) ;  /* 0x0000000400740947 */ /* 0x009fea0003800000 */
[----:B------:R-:W-:Y:S01]  /*0110*/  IMAD.IADD R2, R0, 0x1, -R3 ;  /* 0x0000000100027824 */ /* 0x000fe200078e0a03 */
[----:B------:R-:W-:Y:S01]  /*0120*/  BSSY.RECONVERGENT B1, `(.L_x_2) ;  /* 0x000002a000017945 */ /* 0x000fe20003800200 */
[----:B------:R-:W-:Y:S01]  /*0130*/  IMAD.IADD R24, R3, 0x1, -R0 ;  /* 0x0000000103187824 */ /* 0x000fe200078e0a00 */
[----:B------:R-:W-:Y:S02]  /*0140*/  MOV R25, R0 ;  /* 0x0000000000197202 */ /* 0x000fe40000000f00 */
[----:B------:R-:W-:Y:S02]  /*0150*/  ISETP.GT.U32.AND P1, PT, R2, -0x8, PT ;  /* 0xfffffff80200780c */ /* 0x000fe40003f24070 */
[----:B------:R-:W-:-:S04]  /*0160*/  LOP3.LUT R26, R24, 0x7, RZ, 0xc0, !PT ;  /* 0x00000007181a7812 */ /* 0x000fc800078ec0ff */
[----:B------:R-:W-:-:S07]  /*0170*/  ISETP.NE.AND P0, PT, R26, RZ, PT ;  /* 0x000000ff1a00720c */ /* 0x000fce0003f05270 */
[----:B------:R-:W-:Y:S06]  /*0180*/  @P1 BRA `(.L_x_3) ;  /* 0x00000000008c1947 */ /* 0x000fec0003800000 */
[----:B------:R-:W0:Y:S01]  /*0190*/  LDC.64 R22, c[0x0][0x390] ;  /* 0x0000e400ff167b82 */ /* 0x000e220000000a00 */
[----:B------:R-:W-:Y:S01]  /*01a0*/  LOP3.LUT R2, R24, 0xfffffff8, RZ, 0xc0, !PT ;  /* 0xfffffff818027812 */ /* 0x000fe200078ec0ff */
[----:B------:R-:W-:Y:S02]  /*01b0*/  IMAD.SHL.U32 R4, R0, 0x20, RZ ;  /* 0x0000002000047824 */ /* 0x000fe400078e00ff */
[----:B------:R-:W-:Y:S01]  /*01c0*/  IMAD.MOV.U32 R25, RZ, RZ, R0 ;  /* 0x000000ffff197224 */ /* 0x000fe200078e0000 */
[----:B------:R-:W-:-:S07]  /*01d0*/  IADD3 R2, PT, PT, -R2, RZ, RZ ;  /* 0x000000ff02027210 */ /* 0x000fce0007ffe1ff */
.L_x_4:
[C---:B-1----:R-:W-:Y:S01]  /*01e0*/  IADD3 R8, P1, PT, R4.reuse, UR4, RZ ;  /* 0x0000000404087c10 */ /* 0x042fe2000ff3e0ff */
[C---:B0-----:R-:W-:Y:S01]  /*01f0*/  IMAD.WIDE R6, R25.reuse, 0x8, R22 ;  /* 0x0000000819067825 */ /* 0x041fe200078e0216 */
[----:B------:R-:W-:Y:S02]  /*0200*/  IADD3 R25, PT, PT, R25, 0x8, RZ ;  /* 0x0000000819197810 */ /* 0x000fe40007ffe0ff */
[----:B------:R-:W-:Y:S01]  /*0210*/  LEA.HI.X.SX32 R9, R4, UR5, 0x1, P1 ;  /* 0x0000000504097c11 */ /* 0x000fe200088f0eff */
[----:B------:R-:W-:Y:S01]  /*0220*/  VIADD R2, R2, 0x8 ;  /* 0x0000000802027836 */ /* 0x000fe20000000000 */
[----:B------:R-:W-:Y:S01]  /*0230*/  IADD3 R10, P1, PT, R8, 0x20, RZ ;  /* 0x00000020080a7810 */ /* 0x000fe20007f3e0ff */
[----:B------:R-:W-:Y:S01]  /*0240*/  VIADD R4, R4, 0x100 ;  /* 0x0000010004047836 */ /* 0x000fe20000000000 */
[C---:B------:R-:W-:Y:S01]  /*0250*/  IADD3 R12, P2, PT, R8.reuse, 0x40, RZ ;  /* 0x00000040080c7810 */ /* 0x040fe20007f5e0ff */
[----:B------:R0:W-:Y:S01]  /*0260*/  STG.E.64 desc[UR6][R6.64], R8 ;  /* 0x0000000806007986 */ /* 0x0001e2000c101b06 */
[C---:B------:R-:W-:Y:S01]  /*0270*/  IADD3 R14, P3, PT, R8.reuse, 0x60, RZ ;  /* 0x00000060080e7810 */ /* 0x040fe20007f7e0ff */
[--C-:B------:R-:W-:Y:S01]  /*0280*/  IMAD.X R11, RZ, RZ, R9.reuse, P1 ;  /* 0x000000ffff0b7224 */ /* 0x100fe200008e0609 */
[----:B------:R-:W-:Y:S01]  /*0290*/  IADD3 R16, P1, PT, R8, 0x80, RZ ;  /* 0x0000008008107810 */ /* 0x000fe20007f3e0ff */
[----:B------:R-:W-:Y:S01]  /*02a0*/  IMAD.X R13, RZ, RZ, R9, P2 ;  /* 0x000000ffff0d7224 */ /* 0x000fe200010e0609 */
[----:B------:R-:W-:-:S02]  /*02b0*/  IADD3.X R15, PT, PT, RZ, R9, RZ, P3, !PT ;  /* 0x00000009ff0f7210 */ /* 0x000fc40001ffe4ff */
[C---:B------:R-:W-:Y:S01]  /*02c0*/  IADD3 R18, P3, PT, R8.reuse, 0xa0, RZ ;  /* 0x000000a008127810 */ /* 0x040fe20007f7e0ff */
[--C-:B------:R-:W-:Y:S01]  /*02d0*/  IMAD.X R17, RZ, RZ, R9.reuse, P1 ;  /* 0x000000ffff117224 */ /* 0x100fe200008e0609 */
[C---:B------:R-:W-:Y:S01]  /*02e0*/  IADD3 R20, P2, PT, R8.reuse, 0xc0, RZ ;  /* 0x000000c008147810 */ /* 0x040fe20007f5e0ff */
[----:B------:R1:W-:Y:S02]  /*02f0*/  STG.E.64 desc[UR6][R6.64+0x8], R10 ;  /* 0x0000080a06007986 */ /* 0x0003e4000c101b06 */
[----:B------:R-:W-:Y:S01]  /*0300*/  IMAD.X R19, RZ, RZ, R9, P3 ;  /* 0x000000ffff137224 */ /* 0x000fe200018e0609 */
[----:B------:R-:W-:Y:S01]  /*0310*/  IADD3.X R21, PT, PT, RZ, R9, RZ, P2, !PT ;  /* 0x00000009ff157210 */ /* 0x000fe200017fe4ff */
[----:B------:R1:W-:Y:S01]  /*0320*/  STG.E.64 desc[UR6][R6.64+0x10], R12 ;  /* 0x0000100c06007986 */ /* 0x0003e2000c101b06 */
[----:B0-----:R-:W-:-:S03]  /*0330*/  IADD3 R8, P1, PT, R8, 0xe0, RZ ;  /* 0x000000e008087810 */ /* 0x001fc60007f3e0ff */
[----:B------:R1:W-:Y:S02]  /*0340*/  STG.E.64 desc[UR6][R6.64+0x18], R14 ;  /* 0x0000180e06007986 */ /* 0x0003e4000c101b06 */
[----:B------:R-:W-:Y:S01]  /*0350*/  IMAD.X R9, RZ, RZ, R9, P1 ;  /* 0x000000ffff097224 */ /* 0x000fe200008e0609 */
[----:B------:R-:W-:Y:S01]  /*0360*/  ISETP.NE.AND P1, PT, R2, RZ, PT ;  /* 0x000000ff0200720c */ /* 0x000fe20003f25270 */
[----:B------:R1:W-:Y:S04]  /*0370*/  STG.E.64 desc[UR6][R6.64+0x20], R16 ;  /* 0x0000201006007986 */ /* 0x0003e8000c101b06 */
[----:B------:R1:W-:Y:S04]  /*0380*/  STG.E.64 desc[UR6][R6.64+0x28], R18 ;  /* 0x0000281206007986 */ /* 0x0003e8000c101b06 */
[----:B------:R1:W-:Y:S04]  /*0390*/  STG.E.64 desc[UR6][R6.64+0x30], R20 ;  /* 0x0000301406007986 */ /* 0x0003e8000c101b06 */
[----:B------:R1:W-:Y:S01]  /*03a0*/  STG.E.64 desc[UR6][R6.64+0x38], R8 ;  /* 0x0000380806007986 */ /* 0x0003e2000c101b06 */
[----:B------:R-:W-:Y:S05]  /*03b0*/  @P1 BRA `(.L_x_4) ;  /* 0xfffffffc00881947 */ /* 0x000fea000383ffff */
.L_x_3:
[----:B------:R-:W-:Y:S05]  /*03c0*/  BSYNC.RECONVERGENT B1 ;  /* 0x0000000000017941 */ /* 0x000fea0003800200 */
.L_x_2:
[----:B------:R-:W-:Y:S05]  /*03d0*/  @!P0 BRA `(.L_x_1) ;  /* 0x0000000000c08947 */ /* 0x000fea0003800000 */
[----:B------:R-:W-:Y:S01]  /*03e0*/  ISETP.GE.U32.AND P1, PT, R26, 0x4, PT ;  /* 0x000000041a00780c */ /* 0x000fe20003f26070 */
[----:B------:R-:W-:Y:S01]  /*03f0*/  BSSY.RECONVERGENT B1, `(.L_x_5) ;  /* 0x0000015000017945 */ /* 0x000fe20003800200 */
[----:B------:R-:W-:-:S04]  /*0400*/  LOP3.LUT R4, R24, 0x3, RZ, 0xc0, !PT ;  /* 0x0000000318047812 */ /* 0x000fc800078ec0ff */
[----:B------:R-:W-:-:S07]  /*0410*/  ISETP.NE.AND P0, PT, R4, RZ, PT ;  /* 0x000000ff0400720c */ /* 0x000fce0003f05270 */
[----:B------:R-:W-:Y:S06]  /*0420*/  @!P1 BRA `(.L_x_6) ;  /* 0x0000000000449947 */ /* 0x000fec0003800000 */
[----:B------:R-:W0:Y:S01]  /*0430*/  LDCU.64 UR8, c[0x0][0x380] ;  /* 0x00007000ff0877ac */ /* 0x000e220008000a00 */
[----:B-1----:R-:W1:Y:S01]  /*0440*/  LDC.64 R6, c[0x0][0x390] ;  /* 0x0000e400ff067b82 */ /* 0x002e620000000a00 */
[----:B------:R-:W-:-:S05]  /*0450*/  IMAD.SHL.U32 R2, R25, 0x20, RZ ;  /* 0x0000002019027824 */ /* 0x000fca00078e00ff */
[----:B0-----:R-:W-:-:S04]  /*0460*/  IADD3 R8, P1, PT, R2, UR8, RZ ;  /* 0x0000000802087c10 */ /* 0x001fc8000ff3e0ff */
[----:B------:R-:W-:Y:S02]  /*0470*/  LEA.HI.X.SX32 R9, R2, UR9, 0x1, P1 ;  /* 0x0000000902097c11 */ /* 0x000fe400088f0eff */
[C---:B------:R-:W-:Y:S01]  /*0480*/  IADD3 R12, P2, PT, R8.reuse, 0x40, RZ ;  /* 0x00000040080c7810 */ /* 0x040fe20007f5e0ff */
[----:B-1----:R-:W-:Y:S01]  /*0490*/  IMAD.WIDE R6, R25, 0x8, R6 ;  /* 0x0000000819067825 */ /* 0x002fe200078e0206 */
[C---:B------:R-:W-:Y:S02]  /*04a0*/  IADD3 R14, P3, PT, R8.reuse, 0x60, RZ ;  /* 0x00000060080e7810 */ /* 0x040fe40007f7e0ff */
[----:B------:R-:W-:Y:S01]  /*04b0*/  IADD3 R10, P1, PT, R8, 0x20, RZ ;  /* 0x00000020080a7810 */ /* 0x000fe20007f3e0ff */
[--C-:B------:R-:W-:Y:S01]  /*04c0*/  IMAD.X R13, RZ, RZ, R9.reuse, P2 ;  /* 0x000000ffff0d7224 */ /* 0x100fe200010e0609 */
[----:B------:R0:W-:Y:S01]  /*04d0*/  STG.E.64 desc[UR6][R6.64], R8 ;  /* 0x0000000806007986 */ /* 0x0001e2000c101b06 */
[----:B------:R-:W-:Y:S01]  /*04e0*/  IMAD.X R15, RZ, RZ, R9, P3 ;  /* 0x000000ffff0f7224 */ /* 0x000fe200018e0609 */
[----:B------:R-:W-:-:S02]  /*04f0*/  IADD3.X R11, PT, PT, RZ, R9, RZ, P1, !PT ;  /* 0x00000009ff0b7210 */ /* 0x000fc40000ffe4ff */
[----:B------:R0:W-:Y:S01]  /*0500*/  STG.E.64 desc[UR6][R6.64+0x10], R12 ;  /* 0x0000100c06007986 */ /* 0x0001e2000c101b06 */
[----:B------:R-:W-:-:S03]  /*0510*/  IADD3 R25, PT, PT, R25, 0x4, RZ ;  /* 0x0000000419197810 */ /* 0x000fc60007ffe0ff */
[----:B------:R0:W-:Y:S04]  /*0520*/  STG.E.64 desc[UR6][R6.64+0x8], R10 ;  /* 0x0000080a06007986 */ /* 0x0001e8000c101b06 */
[----:B------:R0:W-:Y:S02]  /*0530*/  STG.E.64 desc[UR6][R6.64+0x18], R14 ;  /* 0x0000180e06007986 */ /* 0x0001e4000c101b06 */
.L_x_6:
[----:B------:R-:W-:Y:S05]  /*0540*/  BSYNC.RECONVERGENT B1 ;  /* 0x0000000000017941 */ /* 0x000fea0003800200 */
.L_x_5:
[----:B------:R-:W-:Y:S05]  /*0550*/  @!P0 BRA `(.L_x_1) ;  /* 0x0000000000608947 */ /* 0x000fea0003800000 */
[----:B------:R-:W-:Y:S01]  /*0560*/  LOP3.LUT R2, R24, 0x1, RZ, 0xc0, !PT ;  /* 0x0000000118027812 */ /* 0x000fe200078ec0ff */
[----:B------:R-:W-:Y:S01]  /*0570*/  BSSY.RECONVERGENT B1, `(.L_x_7) ;  /* 0x0000011000017945 */ /* 0x000fe20003800200 */
[----:B------:R-:W-:Y:S02]  /*0580*/  ISETP.NE.AND P1, PT, R4, 0x1, PT ;  /* 0x000000010400780c */ /* 0x000fe40003f25270 */
[----:B------:R-:W-:-:S13]  /*0590*/  ISETP.NE.U32.AND P0, PT, R2, 0x1, PT ;  /* 0x000000010200780c */ /* 0x000fda0003f05070 */
[----:B01----:R-:W0:Y:S08]  /*05a0*/  @!P0 LDC.64 R12, c[0x0][0x390] ;  /* 0x0000e400ff0c8b82 */ /* 0x003e300000000a00 */
[----:B------:R-:W1:Y:S01]  /*05b0*/  @!P0 LDC.64 R14, c[0x0][0x380] ;  /* 0x0000e000ff0e8b82 */ /* 0x000e620000000a00 */
[----:B------:R-:W-:Y:S05]  /*05c0*/  @!P1 BRA `(.L_x_8) ;  /* 0x00000000002c9947 */ /* 0x000fea0003800000 */
[----:B------:R-:W2:Y:S01]  /*05d0*/  LDCU.64 UR8, c[0x0][0x380] ;  /* 0x00007000ff0877ac */ /* 0x000ea20008000a00 */
[----:B------:R-:W3:Y:S01]  /*05e0*/  LDC.64 R6, c[0x0][0x390] ;  /* 0x0000e400ff067b82 */ /* 0x000ee20000000a00 */
[----:B------:R-:W-:-:S05]  /*05f0*/  IMAD.SHL.U32 R2, R25, 0x20, RZ ;  /* 0x0000002019027824 */ /* 0x000fca00078e00ff */
[----:B--2---:R-:W-:-:S04]  /*0600*/  IADD3 R8, P1, PT, R2, UR8, RZ ;  /* 0x0000000802087c10 */ /* 0x004fc8000ff3e0ff */
[----:B------:R-:W-:Y:S02]  /*0610*/  LEA.HI.X.SX32 R9, R2, UR9, 0x1, P1 ;  /* 0x0000000902097c11 */ /* 0x000fe400088f0eff */
[----:B------:R-:W-:Y:S01]  /*0620*/  IADD3 R10, P1, PT, R8, 0x20, RZ ;  /* 0x00000020080a7810 */ /* 0x000fe20007f3e0ff */
[C---:B---3--:R-:W-:Y:S01]  /*0630*/  IMAD.WIDE R6, R25.reuse, 0x8, R6 ;  /* 0x0000000819067825 */ /* 0x048fe200078e0206 */
[----:B------:R-:W-:-:S03]  /*0640*/  IADD3 R25, PT, PT, R25, 0x2, RZ ;  /* 0x0000000219197810 */ /* 0x000fc60007ffe0ff */
[----:B------:R-:W-:Y:S01]  /*0650*/  IMAD.X R11, RZ, RZ, R9, P1 ;  /* 0x000000ffff0b7224 */ /* 0x000fe200008e0609 */
[----:B------:R2:W-:Y:S04]  /*0660*/  STG.E.64 desc[UR6][R6.64], R8 ;  /* 0x0000000806007986 */ /* 0x0005e8000c101b06 */
[----:B------:R2:W-:Y:S03]  /*0670*/  STG.E.64 desc[UR6][R6.64+0x8], R10 ;  /* 0x0000080a06007986 */ /* 0x0005e6000c101b06 */
.L_x_8:
[----:B------:R-:W-:Y:S05]  /*0680*/  BSYNC.RECONVERGENT B1 ;  /* 0x0000000000017941 */ /* 0x000fea0003800200 */
.L_x_7:
[C---:B------:R-:W-:Y:S02]  /*0690*/  @!P0 IMAD.SHL.U32 R2, R25.reuse, 0x20, RZ ;  /* 0x0000002019028824 */ /* 0x040fe400078e00ff */
[----:B0-2---:R-:W-:-:S03]  /*06a0*/  @!P0 IMAD.WIDE R6, R25, 0x8, R12 ;  /* 0x0000000819068825 */ /* 0x005fc600078e020c */
[----:B-1----:R-:W-:-:S04]  /*06b0*/  @!P0 IADD3 R8, P1, PT, R2, R14, RZ ;  /* 0x0000000e02088210 */ /* 0x002fc80007f3e0ff */
[----:B------:R-:W-:-:S05]  /*06c0*/  @!P0 LEA.HI.X.SX32 R9, R2, R15, 0x1, P1 ;  /* 0x0000000f02098211 */ /* 0x000fca00008f0eff */
[----:B------:R2:W-:Y:S04]  /*06d0*/  @!P0 STG.E.64 desc[UR6][R6.64], R8 ;  /* 0x0000000806008986 */ /* 0x0005e8000c101b06 */
.L_x_1:
[----:B------:R-:W-:Y:S05]  /*06e0*/  BSYNC.RECONVERGENT B0 ;  /* 0x0000000000007941 */ /* 0x000fea0003800200 */
.L_x_0:
[----:B------:R-:W-:Y:S01]  /*06f0*/  ISETP.GT.U32.AND P0, PT, R5, 0x3a, PT ;  /* 0x0000003a0500780c */ /* 0x000fe20003f04070 */
[----:B------:R-:W3:Y:S01]  /*0700*/  LDC.64 R62, c[0x4][RZ] ;  /* 0x01000000ff3e7b82 */ /* 0x000ee20000000a00 */
[----:B------:R4:W-:Y:S01]  /*0710*/  STL.64 [R1], RZ ;  /* 0x000000ff01007387 */ /* 0x0009e20000100a00 */
[----:B------:R-:W-:Y:S03]  /*0720*/  BSSY.RECONVERGENT B0, `(.L_x_9) ;  /* 0x000009b000007945 */ /* 0x000fe60003800200 */
[----:B------:R4:W-:Y:S04]  /*0730*/  STL.64 [R1+0x8], RZ ;  /* 0x000008ff01007387 */ /* 0x0009e80000100a00 */
[----:B------:R4:W-:Y:S03]  /*0740*/  STL.64 [R1+0x10], RZ ;  /* 0x000010ff01007387 */ /* 0x0009e60000100a00 */
[----:B------:R-:W-:Y:S01]  /*0750*/  @!P0 MOV R2, 0x400 ;  /* 0x0000040000028802 */ /* 0x000fe20000000f00 */
[----:B012---:R-:W0:Y:S01]  /*0760*/  @!P0 S2R R7, SR_CgaCtaId ;  /* 0x0000000000078919 */ /* 0x007e220000008800 */
[----:B------:R4:W-:Y:S04]  /*0770*/  STL.64 [R1+0x18], RZ ;  /* 0x000018ff01007387 */ /* 0x0009e80000100a00 */
[----:B------:R4:W-:Y:S01]  /*0780*/  STL.64 [R1+0x20], RZ ;  /* 0x000020ff01007387 */ /* 0x0009e20000100a00 */
[----:B---3--:R-:W-:-:S03]  /*0790*/  IMAD.WIDE.U32 R62, R60, 0x3b00, R62 ;  /* 0x00003b003c3e7825 */ /* 0x008fc600078e003e */
[----:B------:R4:W-:Y:S04]  /*07a0*/  STL.64 [R1+0x28], RZ ;  /* 0x000028ff01007387 */ /* 0x0009e80000100a00 */
[----:B------:R4:W-:Y:S04]  /*07b0*/  STL.64 [R1+0x30], RZ ;  /* 0x000030ff01007387 */ /* 0x0009e80000100a00 */
[----:B------:R4:W-:Y:S04]  /*07c0*/  STL.64 [R1+0x38], RZ ;  /* 0x000038ff01007387 */ /* 0x0009e80000100a00 */
[----:B------:R4:W-:Y:S04]  /*07d0*/  STL.64 [R1+0x40], RZ ;  /* 0x000040ff01007387 */ /* 0x0009e80000100a00 */
[----:B------:R4:W-:Y:S01]  /*07e0*/  STL.64 [R1+0x48], RZ ;  /* 0x000048ff01007387 */ /* 0x0009e20000100a00 */
[----:B0-----:R-:W-:-:S03]  /*07f0*/  @!P0 LEA R2, R7, R2, 0x18 ;  /* 0x0000000207028211 */ /* 0x001fc600078ec0ff */
[----:B------:R4:W-:Y:S01]  /*0800*/  STL.64 [R1+0x50], RZ ;  /* 0x000050ff01007387 */ /* 0x0009e20000100a00 */
[----:B------:R-:W-:-:S03]  /*0810*/  IMAD.WIDE.U32 R6, R5, 0xec, R62 ;  /* 0x000000ec05067825 */ /* 0x000fc600078e003e */
[----:B------:R4:W-:Y:S01]  /*0820*/  STL.64 [R1+0x58], RZ ;  /* 0x000058ff01007387 */ /* 0x0009e20000100a00 */
[----:B------:R-:W-:-:S03]  /*0830*/  @!P0 IMAD R2, R5, 0x4, R2 ;  /* 0x0000000405028824 */ /* 0x000fc600078e0202 */
[----:B------:R4:W-:Y:S04]  /*0840*/  STL.64 [R1+0x60], RZ ;  /* 0x000060ff01007387 */ /* 0x0009e80000100a00 */
        /* <DEDUP_REMOVED lines=16> */
[----:B------:R4:W-:Y:S04]  /*0950*/  STL [R1+0xe8], RZ ;  /* 0x0000e8ff01007387 */ /* 0x0009e80000100800 */
[----:B------:R4:W-:Y:S01]  /*0960*/  @!P0 STS [R2], RZ ;  /* 0x000000ff02008388 */ /* 0x0009e20000000800 */
[----:B------:R-:W-:-:S03]  /*0970*/  ISETP.GE.AND P0, PT, R0, R3, PT ;  /* 0x000000030000720c */ /* 0x000fc60003f06270 */
[----:B------:R4:W-:Y:S04]  /*0980*/  STG.E desc[UR6][R6.64], RZ ;  /* 0x000000ff06007986 */ /* 0x0009e8000c101906 */
        /* <DEDUP_REMOVED lines=57> */
[----:B------:R4:W-:Y:S01]  /*0d20*/  STG.E desc[UR6][R6.64+0xe8], RZ ;  /* 0x0000e8ff06007986 */ /* 0x0009e2000c101906 */
[----:B------:R-:W-:Y:S06]  /*0d30*/  BAR.SYNC.DEFER_BLOCKING 0x0 ;  /* 0x0000000000007b1d */ /* 0x000fec0000010000 */
[----:B------:R-:W-:Y:S05]  /*0d40*/  @P0 BRA `(.L_x_10) ;  /* 0x0000000000e00947 */ /* 0x000fea0003800000 */
[----:B----4-:R-:W-:Y:S01]  /*0d50*/  IADD3 R2, PT, PT, R3, -R0, RZ ;  /* 0x8000000003027210 */ /* 0x010fe20007ffe0ff */
[----:B------:R-:W-:Y:S01]  /*0d60*/  IMAD.IADD R4, R0, 0x1, -R3 ;  /* 0x0000000100047824 */ /* 0x000fe200078e0a03 */
[----:B------:R-:W-:Y:S01]  /*0d70*/  BSSY.RECONVERGENT B1, `(.L_x_11) ;  /* 0x0000013000017945 */ /* 0x000fe20003800200 */
[----:B------:R-:W-:Y:S01]  /*0d80*/  IMAD.MOV.U32 R13, RZ, RZ, R0 ;  /* 0x000000ffff0d7224 */ /* 0x000fe200078e0000 */
[----:B------:R-:W-:Y:S02]  /*0d90*/  LOP3.LUT P0, R2, R2, 0x3, RZ, 0xc0, !PT ;  /* 0x0000000302027812 */ /* 0x000fe4000780c0ff */
[----:B------:R-:W-:-:S11]  /*0da0*/  ISETP.GT.U32.AND P1, PT, R4, -0x4, PT ;  /* 0xfffffffc0400780c */ /* 0x000fd60003f24070 */
[----:B------:R-:W-:Y:S05]  /*0db0*/  @!P0 BRA `(.L_x_12) ;  /* 0x0000000000388947 */ /* 0x000fea0003800000 */
[----:B------:R-:W0:Y:S01]  /*0dc0*/  LDC.64 R6, c[0x0][0x390] ;  /* 0x0000e400ff067b82 */ /* 0x000e220000000a00 */
[----:B------:R-:W-:Y:S01]  /*0dd0*/  IADD3 R2, PT, PT, -R2, RZ, RZ ;  /* 0x000000ff02027210 */ /* 0x000fe20007ffe1ff */
[----:B------:R-:W-:-:S07]  /*0de0*/  IMAD.MOV.U32 R13, RZ, RZ, R0 ;  /* 0x000000ffff0d7224 */ /* 0x000fce00078e0000 */
.L_x_13:
[----:B0-----:R-:W-:-:S06]  /*0df0*/  IMAD.WIDE R4, R13, 0x8, R6 ;  /* 0x000000080d047825 */ /* 0x001fcc00078e0206 */
[----:B------:R-:W2:Y:S04]  /*0e00*/  LDG.E.64 R4, desc[UR6][R4.64] ;  /* 0x0000000604047981 */ /* 0x000ea8000c1e1b00 */
[----:B-12---:R-:W2:Y:S02]  /*0e10*/  LD.E.S8 R8, desc[UR6][R4.64+0x1f] ;  /* 0x00001f0604087980 */ /* 0x006ea4000c101300 */
[----:B--2---:R-:W-:-:S05]  /*0e20*/  IMAD R8, R8, 0x4, R1 ;  /* 0x0000000408087824 */ /* 0x004fca00078e0201 */
[----:B------:R-:W2:Y:S01]  /*0e30*/  LDL R9, [R8+-0x100] ;  /* 0xffff000008097983 */ /* 0x000ea20000100800 */
[----:B------:R-:W-:Y:S02]  /*0e40*/  VIADD R2, R2, 0x1 ;  /* 0x0000000102027836 */ /* 0x000fe40000000000 */
[----:B------:R-:W-:-:S03]  /*0e50*/  VIADD R13, R13, 0x1 ;  /* 0x000000010d0d7836 */ /* 0x000fc60000000000 */
[----:B------:R-:W-:Y:S02]  /*0e60*/  ISETP.NE.AND P0, PT, R2, RZ, PT ;  /* 0x000000ff0200720c */ /* 0x000fe40003f05270 */
[----:B--2---:R-:W-:-:S05]  /*0e70*/  IADD3 R9, PT, PT, R9, 0x1, RZ ;  /* 0x0000000109097810 */ /* 0x004fca0007ffe0ff */
[----:B------:R1:W-:Y:S06]  /*0e80*/  STL [R8+-0x100], R9 ;  /* 0xffff000908007387 */ /* 0x0003ec0000100800 */
[----:B------:R-:W-:Y:S05]  /*0e90*/  @P0 BRA `(.L_x_13) ;  /* 0xfffffffc00d40947 */ /* 0x000fea000383ffff */
.L_x_12:
[----:B------:R-:W-:Y:S05]  /*0ea0*/  BSYNC.RECONVERGENT B1 ;  /* 0x0000000000017941 */ /* 0x000fea0003800200 */
.L_x_11:
[----:B------:R-:W-:Y:S05]  /*0eb0*/  @P1 BRA `(.L_x_10) ;  /* 0x0000000000841947 */ /* 0x000fea0003800000 */
[----:B------:R-:W0:Y:S01]  /*0ec0*/  LDC.64 R10, c[0x0][0x390] ;  /* 0x0000e400ff0a7b82 */ /* 0x000e220000000a00 */
[----:B------:R-:W-:Y:S02]  /*0ed0*/  IADD3 R12, PT, PT, -R3, R13, RZ ;  /* 0x0000000d030c7210 */ /* 0x000fe40007ffe1ff */
[----:B0-----:R-:W-:-:S05]  /*0ee0*/  IADD3 R10, P0, PT, R10, 0x10, RZ ;  /* 0x000000100a0a7810 */ /* 0x001fca0007f1e0ff */
[----:B------:R-:W-:-:S08]  /*0ef0*/  IMAD.X R11, RZ, RZ, R11, P0 ;  /* 0x000000ffff0b7224 */ /* 0x000fd000000e060b */
.L_x_14:
[----:B------:R-:W-:-:S05]  /*0f00*/  IMAD.WIDE R2, R13, 0x8, R10 ;  /* 0x000000080d027825 */ /* 0x000fca00078e020a */
[----:B------:R-:W2:Y:S04]  /*0f10*/  LDG.E.64 R4, desc[UR6][R2.64+-0x10] ;  /* 0xfffff00602047981 */ /* 0x000ea8000c1e1b00 */
[----:B0-----:R-:W3:Y:S04]  /*0f20*/  LDG.E.64 R6, desc[UR6][R2.64+-0x8] ;  /* 0xfffff80602067981 */ /* 0x001ee8000c1e1b00 */
[----:B--2---:R-:W2:Y:S02]  /*0f30*/  LD.E.S8 R4, desc[UR6][R4.64+0x1f] ;  /* 0x00001f0604047980 */ /* 0x004ea4000c101300 */
[----:B--2---:R-:W-:-:S02]  /*0f40*/  IMAD R14, R4, 0x4, R1 ;  /* 0x00000004040e7824 */ /* 0x004fc400078e0201 */
[----:B------:R-:W2:Y:S04]  /*0f50*/  LDG.E.64 R4, desc[UR6][R2.64+0x8] ;  /* 0x0000080602047981 */ /* 0x000ea8000c1e1b00 */
[----:B-1----:R-:W4:Y:S02]  /*0f60*/  LDL R8, [R14+-0x100] ;  /* 0xffff00000e087983 */ /* 0x002f240000100800 */
[----:B----4-:R-:W-:Y:S02]  /*0f70*/  IADD3 R15, PT, PT, R8, 0x1, RZ ;  /* 0x00000001080f7810 */ /* 0x010fe40007ffe0ff */
[----:B------:R-:W4:Y:S04]  /*0f80*/  LDG.E.64 R8, desc[UR6][R2.64] ;  /* 0x0000000602087981 */ /* 0x000f28000c1e1b00 */
[----:B------:R0:W-:Y:S04]  /*0f90*/  STL [R14+-0x100], R15 ;  /* 0xffff000f0e007387 */ /* 0x0001e80000100800 */
[----:B---3--:R-:W3:Y:S02]  /*0fa0*/  LD.E.S8 R6, desc[UR6][R6.64+0x1f] ;  /* 0x00001f0606067980 */ /* 0x008ee4000c101300 */
[----:B---3--:R-:W-:-:S05]  /*0fb0*/  IMAD R16, R6, 0x4, R1 ;  /* 0x0000000406107824 */ /* 0x008fca00078e0201 */
[----:B------:R-:W3:Y:S02]  /*0fc0*/  LDL R17, [R16+-0x100] ;  /* 0xffff000010117983 */ /* 0x000ee40000100800 */
[----:B---3--:R-:W-:-:S05]  /*0fd0*/  VIADD R17, R17, 0x1 ;  /* 0x0000000111117836 */ /* 0x008fca0000000000 */
[----:B------:R0:W-:Y:S04]  /*0fe0*/  STL [R16+-0x100], R17 ;  /* 0xffff001110007387 */ /* 0x0001e80000100800 */
[----:B----4-:R-:W3:Y:S02]  /*0ff0*/  LD.E.S8 R8, desc[UR6][R8.64+0x1f] ;  /* 0x00001f0608087980 */ /* 0x010ee4000c101300 */
[----:B---3--:R-:W-:-:S05]  /*1000*/  LEA R18, R8, R1, 0x2 ;  /* 0x0000000108127211 */ /* 0x008fca00078e10ff */
[----:B------:R-:W3:Y:S02]  /*1010*/  LDL R19, [R18+-0x100] ;  /* 0xffff000012137983 */ /* 0x000ee40000100800 */
[----:B---3--:R-:W-:-:S05]  /*1020*/  VIADD R19, R19, 0x1 ;  /* 0x0000000113137836 */ /* 0x008fca0000000000 */
[----:B------:R0:W-:Y:S04]  /*1030*/  STL [R18+-0x100], R19 ;  /* 0xffff001312007387 */ /* 0x0001e80000100800 */
[----:B--2---:R-:W2:Y:S02]  /*1040*/  LD.E.S8 R4, desc[UR6][R4.64+0x1f] ;  /* 0x00001f0604047980 */ /* 0x004ea4000c101300 */
[----:B--2---:R-:W-:-:S05]  /*1050*/  IMAD R6, R4, 0x4, R1 ;  /* 0x0000000404067824 */ /* 0x004fca00078e0201 */
[----:B------:R-:W2:Y:S01]  /*1060*/  LDL R7, [R6+-0x100] ;  /* 0xffff000006077983 */ /* 0x000ea20000100800 */
[----:B------:R-:W-:-:S05]  /*1070*/  VIADD R12, R12, 0x4 ;  /* 0x000000040c0c7836 */ /* 0x000fca0000000000 */
[----:B------:R-:W-:Y:S01]  /*1080*/  ISETP.NE.AND P0, PT, R12, RZ, PT ;  /* 0x000000ff0c00720c */ /* 0x000fe20003f05270 */
[----:B------:R-:W-:Y:S01]  /*1090*/  VIADD R13, R13, 0x4 ;  /* 0x000000040d0d7836 */ /* 0x000fe20000000000 */
[----:B--2---:R-:W-:-:S05]  /*10a0*/  IADD3 R7, PT, PT, R7, 0x1, RZ ;  /* 0x0000000107077810 */ /* 0x004fca0007ffe0ff */
[----:B------:R0:W-:Y:S06]  /*10b0*/  STL [R6+-0x100], R7 ;  /* 0xffff000706007387 */ /* 0x0001ec0000100800 */
[----:B------:R-:W-:Y:S05]  /*10c0*/  @P0 BRA `(.L_x_14) ;  /* 0xfffffffc008c0947 */ /* 0x000fea000383ffff */
.L_x_10:
[----:B------:R-:W-:Y:S05]  /*10d0*/  BSYNC.RECONVERGENT B0 ;  /* 0x0000000000007941 */ /* 0x000fea0003800200 */
.L_x_9:
[----:B------:R-:W2:Y:S04]  /*10e0*/  LDL.64 R64, [R1] ;  /* 0x0000000001407983 */ /* 0x000ea80000100a00 */
[----:B------:R-:W3:Y:S04]  /*10f0*/  LDL.64 R4, [R1+0x8] ;  /* 0x0000080001047983 */ /* 0x000ee80000100a00 */
[----:B0---4-:R-:W4:Y:S04]  /*1100*/  LDL.64 R6, [R1+0x10] ;  /* 0x0000100001067983 */ /* 0x011f280000100a00 */
[----:B-1----:R-:W5:Y:S04]  /*1110*/  LDL.64 R8, [R1+0x18] ;  /* 0x0000180001087983 */ /* 0x002f680000100a00 */
[----:B------:R-:W5:Y:S04]  /*1120*/  LDL.64 R10, [R1+0x20] ;  /* 0x00002000010a7983 */ /* 0x000f680000100a00 */
        /* <DEDUP_REMOVED lines=22> */
[----:B------:R-:W5:Y:S01]  /*1290*/  LDL.64 R56, [R1+0xd8] ;  /* 0x0000d80001387983 */ /* 0x000f620000100a00 */
[----:B------:R-:W-:-:S03]  /*12a0*/  IMAD.WIDE R58, R67, 0xec, R62 ;  /* 0x000000ec433a7825 */ /* 0x000fc600078e023e */
[----:B------:R-:W5:Y:S04]  /*12b0*/  LDL.64 R2, [R1+0xe0] ;  /* 0x0000e00001027983 */ /* 0x000f680000100a00 */
[----:B------:R-:W5:Y:S01]  /*12c0*/  LDL R61, [R1+0xe8] ;  /* 0x0000e800013d7983 */ /* 0x000f620000100800 */
[----:B------:R-:W0:Y:S01]  /*12d0*/  S2UR UR5, SR_CgaCtaId ;  /* 0x00000000000579c3 */ /* 0x000e220000008800 */
[----:B------:R-:W-:Y:S02]  /*12e0*/  VOTEU.ANY UR4, UPT, PT ;  /* 0x0000000000047886 */ /* 0x000fe400038e0100 */
[----:B------:R-:W-:Y:S01]  /*12f0*/  UFLO.U32 UR4, UR4 ;  /* 0x00000004000472bd */ /* 0x000fe200080e0000 */
[----:B------:R-:W-:Y:S04]  /*1300*/  STL [R1+0xec], RZ ;  /* 0x0000ecff01007387 */ /* 0x000fe80000100800 */
[----:B------:R-:W-:Y:S04]  /*1310*/  STL.64 [R1+0xf0], RZ ;  /* 0x0000f0ff01007387 */ /* 0x000fe80000100a00 */
        /* <DEDUP_REMOVED lines=13> */
[----:B------:R-:W-:Y:S01]  /*13f0*/  STL.64 [R1+0x160], RZ ;  /* 0x000160ff01007387 */ /* 0x000fe20000100a00 */
[----:B--2---:R1:W2:Y:S03]  /*1400*/  REDUX.SUM UR8, R64 ;  /* 0x00000000400873c4 */ /* 0x0042a6000000c000 */
[----:B------:R1:W-:Y:S02]  /*1410*/  STG.E desc[UR6][R58.64], R64 ;  /* 0x000000403a007986 */ /* 0x0003e4000c101906 */
[----:B-1----:R-:W1:Y:S03]  /*1420*/  S2R R64, SR_LANEID ;  /* 0x0000000000407919 */ /* 0x002e660000000000 */
[----:B------:R-:W2:Y:S08]  /*1430*/  REDUX.SUM UR9, R65 ;  /* 0x00000000410973c4 */ /* 0x000eb0000000c000 */
[----:B---3--:R2:W3:Y:S08]  /*1440*/  REDUX.SUM UR10, R4 ;  /* 0x00000000040a73c4 */ /* 0x0084f0000000c000 */
[----:B------:R3:W3:Y:S08]  /*1450*/  REDUX.SUM UR11, R5 ;  /* 0x00000000050b73c4 */ /* 0x0006f0000000c000 */
[----:B----4-:R4:W4:Y:S08]  /*1460*/  REDUX.SUM UR12, R6 ;  /* 0x00000000060c73c4 */ /* 0x010930000000c000 */
[----:B------:R4:W4:Y:S08]  /*1470*/  REDUX.SUM UR13, R7 ;  /* 0x00000000070d73c4 */ /* 0x000930000000c000 */
[----:B-----5:R-:W5:Y:S08]  /*1480*/  REDUX.SUM UR14, R8 ;  /* 0x00000000080e73c4 */ /* 0x020f70000000c000 */
[----:B------:R-:W5:Y:S08]  /*1490*/  REDUX.SUM UR15, R9 ;  /* 0x00000000090f73c4 */ /* 0x000f70000000c000 */
[----:B------:R-:W5:Y:S01]  /*14a0*/  REDUX.SUM UR16, R10 ;  /* 0x000000000a1073c4 */ /* 0x000f62000000c000 */
[----:B-1----:R-:W-:-:S07]  /*14b0*/  ISETP.EQ.U32.AND P0, PT, R64, UR4, PT ;  /* 0x0000000440007c0c */ /* 0x002fce000bf02070 */
[----:B------:R-:W1:Y:S01]  /*14c0*/  REDUX.SUM UR17, R11 ;  /* 0x000000000b1173c4 */ /* 0x000e62000000c000 */
[----:B------:R-:W-:-:S07]  /*14d0*/  UMOV UR4, 0x400 ;  /* 0x0000040000047882 */ /* 0x000fce0000000000 */
[----:B------:R-:W1:Y:S08]  /*14e0*/  REDUX.SUM UR18, R12 ;  /* 0x000000000c1273c4 */ /* 0x000e70000000c000 */
[----:B------:R-:W1:Y:S01]  /*14f0*/  REDUX.SUM UR19, R13 ;  /* 0x000000000d1373c4 */ /* 0x000e62000000c000 */
[----:B0-----:R-:W-:-:S07]  /*1500*/  ULEA UR4, UR5, UR4, 0x18 ;  /* 0x0000000405047291 */ /* 0x001fce000f8ec0ff */
[----:B------:R-:W0:Y:S08]  /*1510*/  REDUX.SUM UR20, R14 ;  /* 0x000000000e1473c4 */ /* 0x000e30000000c000 */
[----:B------:R-:W0:Y:S08]  /*1520*/  REDUX.SUM UR21, R15 ;  /* 0x000000000f1573c4 */ /* 0x000e30000000c000 */
[----:B------:R-:W0:Y:S01]  /*1530*/  REDUX.SUM UR22, R16 ;  /* 0x00000000101673c4 */ /* 0x000e22000000c000 */
[----:B------:R2:W-:Y:S07]  /*1540*/  STG.E desc[UR6][R58.64+0x8], R4 ;  /* 0x000008043a007986 */ /* 0x0005ee000c101906 */
[----:B------:R-:W0:Y:S08]  /*1550*/  REDUX.SUM UR23, R17 ;  /* 0x00000000111773c4 */ /* 0x000e30000000c000 */
[----:B------:R-:W0:Y:S01]  /*1560*/  REDUX.SUM UR24, R18 ;  /* 0x00000000121873c4 */ /* 0x000e22000000c000 */
[----:B--2---:R-:W-:Y:S01]  /*1570*/  MOV R4, UR8 ;  /* 0x0000000800047c02 */ /* 0x004fe20008000f00 */
[----:B------:R3:W-:Y:S06]  /*1580*/  STG.E desc[UR6][R58.64+0xc], R5 ;  /* 0x00000c053a007986 */ /* 0x0007ec000c101906 */
[----:B------:R-:W2:Y:S01]  /*1590*/  REDUX.SUM UR25, R19 ;  /* 0x00000000131973c4 */ /* 0x000ea2000000c000 */
[----:B------:R4:W-:Y:S07]  /*15a0*/  STG.E desc[UR6][R58.64+0x10], R6 ;  /* 0x000010063a007986 */ /* 0x0009ee000c101906 */
[----:B------:R-:W2:Y:S01]  /*15b0*/  REDUX.SUM UR26, R20 ;  /* 0x00000000141a73c4 */ /* 0x000ea2000000c000 */
[----:B---3--:R-:W-:Y:S01]  /*15c0*/  IMAD.U32 R5, RZ, RZ, UR9 ;  /* 0x00000009ff057e24 */ /* 0x008fe2000f8e00ff */
[----:B------:R3:W-:Y:S06]  /*15d0*/  STG.E desc[UR6][R58.64+0x14], R7 ;  /* 0x000014073a007986 */ /* 0x0007ec000c101906 */
[----:B------:R-:W2:Y:S01]  /*15e0*/  REDUX.SUM UR27, R21 ;  /* 0x00000000151b73c4 */ /* 0x000ea2000000c000 */
[----:B----4-:R-:W-:Y:S01]  /*15f0*/  IMAD.U32 R6, RZ, RZ, UR10 ;  /* 0x0000000aff067e24 */ /* 0x010fe2000f8e00ff */
[----:B------:R4:W-:Y:S06]  /*1600*/  @P0 ATOMS.ADD RZ, [UR4], R4 ;  /* 0x00000004ffff098c */ /* 0x0009ec0008000004 */
[----:B------:R-:W2:Y:S01]  /*1610*/  REDUX.SUM UR28, R22 ;  /* 0x00000000161c73c4 */ /* 0x000ea2000000c000 */
[----:B---3--:R-:W-:Y:S01]  /*1620*/  MOV R7, UR11 ;  /* 0x0000000b00077c02 */ /* 0x008fe20008000f00 */
[----:B------:R-:W-:-:S06]  /*1630*/  IMAD.U32 R64, RZ, RZ, UR12 ;  /* 0x0000000cff407e24 */ /* 0x000fcc000f8e00ff */
[----:B------:R-:W3:Y:S01]  /*1640*/  REDUX.SUM UR29, R23 ;  /* 0x00000000171d73c4 */ /* 0x000ee2000000c000 */
[----:B------:R5:W-:Y:S01]  /*1650*/  STG.E desc[UR6][R58.64+0x18], R8 ;  /* 0x000018083a007986 */ /* 0x000be2000c101906 */
[----:B----4-:R-:W-:-:S03]  /*1660*/  IMAD.U32 R4, RZ, RZ, UR13 ;  /* 0x0000000dff047e24 */ /* 0x010fc6000f8e00ff */
[----:B------:R4:W-:Y:S03]  /*1670*/  @P0 ATOMS.ADD RZ, [UR4+0x4], R5 ;  /* 0x00000405ffff098c */ /* 0x0009e60008000004 */
[----:B------:R-:W3:Y:S01]  /*1680*/  REDUX.SUM UR30, R24 ;  /* 0x00000000181e73c4 */ /* 0x000ee2000000c000 */
[----:B------:R1:W-:Y:S07]  /*1690*/  @P0 ATOMS.ADD RZ, [UR4+0x8], R6 ;  /* 0x00000806ffff098c */ /* 0x0003ee0008000004 */
[----:B------:R-:W3:Y:S01]  /*16a0*/  REDUX.SUM UR31, R25 ;  /* 0x00000000191f73c4 */ /* 0x000ee2000000c000 */
[----:B-----5:R-:W-:Y:S01]  /*16b0*/  MOV R8, UR14 ;  /* 0x0000000e00087c02 */ /* 0x020fe20008000f00 */
[----:B----4-:R-:W-:Y:S01]  /*16c0*/  IMAD.U32 R5, RZ, RZ, UR15 ;  /* 0x0000000fff057e24 */ /* 0x010fe2000f8e00ff */
[----:B------:R-:W-:Y:S05]  /*16d0*/  @P0 ATOMS.ADD RZ, [UR4+0xc], R7 ;  /* 0x00000c07ffff098c */ /* 0x000fea0008000004 */
[----:B------:R-:W4:Y:S01]  /*16e0*/  REDUX.SUM UR32, R26 ;  /* 0x000000001a2073c4 */ /* 0x000f22000000c000 */
[----:B-1----:R-:W-:Y:S01]  /*16f0*/  IMAD.U32 R6, RZ, RZ, UR16 ;  /* 0x00000010ff067e24 */ /* 0x002fe2000f8e00ff */
[----:B------:R1:W-:Y:S06]  /*1700*/  STG.E desc[UR6][R58.64+0x1c], R9 ;  /* 0x00001c093a007986 */ /* 0x0003ec000c101906 */
[----:B------:R-:W5:Y:S01]  /*1710*/  REDUX.SUM UR33, R27 ;  /* 0x000000001b2173c4 */ /* 0x000f62000000c000 */
[----:B------:R-:W-:Y:S07]  /*1720*/  @P0 ATOMS.ADD RZ, [UR4+0x10], R64 ;  /* 0x00001040ffff098c */ /* 0x000fee0008000004 */
[----:B------:R-:W5:Y:S01]  /*1730*/  REDUX.SUM UR34, R28 ;  /* 0x000000001c2273c4 */ /* 0x000f62000000c000 */
[----:B------:R0:W-:Y:S01]  /*1740*/  @P0 ATOMS.ADD RZ, [UR4+0x14], R4 ;  /* 0x00001404ffff098c */ /* 0x0001e20008000004 */
[----:B-1----:R-:W-:-:S06]  /*1750*/  MOV R9, UR17 ;  /* 0x0000001100097c02 */ /* 0x002fcc0008000f00 */
[----:B------:R-:W1:Y:S01]  /*1760*/  REDUX.SUM UR35, R29 ;  /* 0x000000001d2373c4 */ /* 0x000e62000000c000 */
[----:B------:R-:W-:Y:S01]  /*1770*/  @P0 ATOMS.ADD RZ, [UR4+0x18], R8 ;  /* 0x00001808ffff098c */ /* 0x000fe20008000004 */
[----:B0-----:R-:W-:-:S06]  /*1780*/  IMAD.U32 R4, RZ, RZ, UR18 ;  /* 0x00000012ff047e24 */ /* 0x001fcc000f8e00ff */
[----:B------:R-:W-:Y:S01]  /*1790*/  REDUX.SUM UR36, R30 ;  /* 0x000000001e2473c4 */ /* 0x000fe2000000c000 */
[----:B------:R0:W-:Y:S01]  /*17a0*/  @P0 ATOMS.ADD RZ, [UR4+0x1c], R5 ;  /* 0x00001c05ffff098c */ /* 0x0001e20008000004 */
[----:B------:R-:W-:-:S03]  /*17b0*/  IMAD.U32 R7, RZ, RZ, UR19 ;  /* 0x00000013ff077e24 */ /* 0x000fc6000f8e00ff */
[----:B------:R2:W-:Y:S03]  /*17c0*/  @P0 ATOMS.ADD RZ, [UR4+0x20], R6 ;  /* 0x00002006ffff098c */ /* 0x0005e60008000004 */
[----:B------:R-:W1:Y:S01]  /*17d0*/  REDUX.SUM UR37, R31 ;  /* 0x000000001f2573c4 */ /* 0x000e62000000c000 */
[----:B0-----:R-:W-:Y:S01]  /*17e0*/  MOV R5, UR20 ;  /* 0x0000001400057c02 */ /* 0x001fe20008000f00 */
[----:B------:R0:W-:Y:S06]  /*17f0*/  @P0 ATOMS.ADD RZ, [UR4+0x24], R9 ;  /* 0x00002409ffff098c */ /* 0x0001ec0008000004 */
[----:B------:R-:W1:Y:S01]  /*1800*/  REDUX.SUM UR38, R32 ;  /* 0x00000000202673c4 */ /* 0x000e62000000c000 */
[----:B--2---:R-:W-:Y:S01]  /*1810*/  IMAD.U32 R6, RZ, RZ, UR21 ;  /* 0x00000015ff067e24 */ /* 0x004fe2000f8e00ff */
[----:B------:R2:W-:Y:S01]  /*1820*/  @P0 ATOMS.ADD RZ, [UR4+0x28], R4 ;  /* 0x00002804ffff098c */ /* 0x0005e20008000004 */
[----:B------:R-:W-:-:S05]  /*1830*/  IMAD.U32 R8, RZ, RZ, UR22 ;  /* 0x00000016ff087e24 */ /* 0x000fca000f8e00ff */
[----:B------:R-:W1:Y:S01]  /*1840*/  REDUX.SUM UR39, R33 ;  /* 0x00000000212773c4 */ /* 0x000e62000000c000 */
[----:B0-----:R-:W-:Y:S01]  /*1850*/  MOV R9, UR23 ;  /* 0x0000001700097c02 */ /* 0x001fe20008000f00 */
[----:B------:R0:W-:Y:S01]  /*1860*/  @P0 ATOMS.ADD RZ, [UR4+0x2c], R7 ;  /* 0x00002c07ffff098c */ /* 0x0001e20008000004 */
[----:B--2---:R-:W-:-:S03]  /*1870*/  IMAD.U32 R4, RZ, RZ, UR24 ;  /* 0x00000018ff047e24 */ /* 0x004fc6000f8e00ff */
[----:B------:R2:W-:Y:S02]  /*1880*/  @P0 ATOMS.ADD RZ, [UR4+0x30], R5 ;  /* 0x00003005ffff098c */ /* 0x0005e40008000004 */
[----:B------:R-:W1:Y:S02]  /*1890*/  REDUX.SUM UR40, R34 ;  /* 0x00000000222873c4 */ /* 0x000e64000000c000 */
[----:B------:R3:W-:Y:S06]  /*18a0*/  @P0 ATOMS.ADD RZ, [UR4+0x34], R6 ;  /* 0x00003406ffff098c */ /* 0x0007ec0008000004 */
[----:B------:R-:W1:Y:S01]  /*18b0*/  REDUX.SUM UR41, R35 ;  /* 0x00000000232973c4 */ /* 0x000e62000000c000 */
[----:B0-----:R-:W-:Y:S01]  /*18c0*/  IMAD.U32 R7, RZ, RZ, UR25 ;  /* 0x00000019ff077e24 */ /* 0x001fe2000f8e00ff */
[----:B------:R0:W-:Y:S06]  /*18d0*/  @P0 ATOMS.ADD RZ, [UR4+0x38], R8 ;  /* 0x00003808ffff098c */ /* 0x0001ec0008000004 */
[----:B------:R-:W-:Y:S01]  /*18e0*/  REDUX.SUM UR42, R36 ;  /* 0x00000000242a73c4 */ /* 0x000fe2000000c000 */
[----:B--2---:R-:W-:Y:S01]  /*18f0*/  MOV R5, UR26 ;  /* 0x0000001a00057c02 */ /* 0x004fe20008000f00 */
[----:B------:R-:W-:Y:S06]  /*1900*/  @P0 ATOMS.ADD RZ, [UR4+0x3c], R9 ;  /* 0x00003c09ffff098c */ /* 0x000fec0008000004 */
[----:B------:R-:W2:Y:S01]  /*1910*/  REDUX.SUM UR43, R37 ;  /* 0x00000000252b73c4 */ /* 0x000ea2000000c000 */
[----:B---3--:R-:W-:Y:S01]  /*1920*/  IMAD.U32 R6, RZ, RZ, UR27 ;  /* 0x0000001bff067e24 */ /* 0x008fe2000f8e00ff */
[----:B------:R3:W-:Y:S06]  /*1930*/  @P0 ATOMS.ADD RZ, [UR4+0x40], R4 ;  /* 0x00004004ffff098c */ /* 0x0007ec0008000004 */
[----:B------:R-:W-:Y:S01]  /*1940*/  REDUX.SUM UR44, R38 ;  /* 0x00000000262c73c4 */ /* 0x000fe2000000c000 */
[----:B0-----:R-:W-:Y:S01]  /*1950*/  IMAD.U32 R8, RZ, RZ, UR28 ;  /* 0x0000001cff087e24 */ /* 0x001fe2000f8e00ff */
[----:B---3--:R-:W-:Y:S01]  /*1960*/  MOV R4, UR29 ;  /* 0x0000001d00047c02 */ /* 0x008fe20008000f00 */
[----:B------:R0:W-:Y:S05]  /*1970*/  @P0 ATOMS.ADD RZ, [UR4+0x44], R7 ;  /* 0x00004407ffff098c */ /* 0x0001ea0008000004 */
[----:B------:R-:W3:Y:S01]  /*1980*/  REDUX.SUM UR45, R39 ;  /* 0x00000000272d73c4 */ /* 0x000ee2000000c000 */
[----:B------:R4:W-:Y:S07]  /*1990*/  @P0 ATOMS.ADD RZ, [UR4+0x48], R5 ;  /* 0x00004805ffff098c */ /* 0x0009ee0008000004 */
[----:B------:R-:W-:Y:S01]  /*19a0*/  REDUX.SUM UR5, R40 ;  /* 0x00000000280573c4 */ /* 0x000fe2000000c000 */
[----:B0-----:R-:W-:Y:S01]  /*19b0*/  IMAD.U32 R7, RZ, RZ, UR30 ;  /* 0x0000001eff077e24 */ /* 0x001fe2000f8e00ff */
[----:B------:R0:W-:Y:S06]  /*19c0*/  @P0 ATOMS.ADD RZ, [UR4+0x4c], R6 ;  /* 0x00004c06ffff098c */ /* 0x0001ec0008000004 */
[----:B------:R-:W3:Y:S01]  /*19d0*/  REDUX.SUM UR8, R41 ;  /* 0x00000000290873c4 */ /* 0x000ee2000000c000 */
[----:B----4-:R-:W-:Y:S01]  /*19e0*/  IMAD.U32 R5, RZ, RZ, UR31 ;  /* 0x0000001fff057e24 */ /* 0x010fe2000f8e00ff */
[----:B------:R-:W-:Y:S06]  /*19f0*/  @P0 ATOMS.ADD RZ, [UR4+0x50], R8 ;  /* 0x00005008ffff098c */ /* 0x000fec0008000004 */
[----:B------:R-:W4:Y:S01]  /*1a00*/  REDUX.SUM UR9, R42 ;  /* 0x000000002a0973c4 */ /* 0x000f22000000c000 */
[----:B0-----:R-:W-:Y:S01]  /*1a10*/  MOV R6, UR32 ;  /* 0x0000002000067c02 */ /* 0x001fe20008000f00 */
[----:B------:R0:W-:Y:S06]  /*1a20*/  @P0 ATOMS.ADD RZ, [UR4+0x54], R4 ;  /* 0x00005404ffff098c */ /* 0x0001ec0008000004 */
[----:B------:R-:W4:Y:S01]  /*1a30*/  REDUX.SUM UR10, R43 ;  /* 0x000000002b0a73c4 */ /* 0x000f22000000c000 */
[----:B-----5:R-:W-:Y:S01]  /*1a40*/  IMAD.U32 R9, RZ, RZ, UR33 ;  /* 0x00000021ff097e24 */ /* 0x020fe2000f8e00ff */
[----:B------:R5:W-:Y:S06]  /*1a50*/  @P0 ATOMS.ADD RZ, [UR4+0x58], R7 ;  /* 0x00005807ffff098c */ /* 0x000bec0008000004 */
[----:B------:R-:W4:Y:S01]  /*1a60*/  REDUX.SUM UR11, R44 ;  /* 0x000000002c0b73c4 */ /* 0x000f22000000c000 */
[----:B0-----:R-:W-:Y:S01]  /*1a70*/  IMAD.U32 R4, RZ, RZ, UR34 ;  /* 0x00000022ff047e24 */ /* 0x001fe2000f8e00ff */
[----:B------:R0:W-:Y:S01]  /*1a80*/  @P0 ATOMS.ADD RZ, [UR4+0x5c], R5 ;  /* 0x00005c05ffff098c */ /* 0x0001e20008000004 */
[----:B-1----:R-:W-:Y:S01]  /*1a90*/  MOV R8, UR35 ;  /* 0x0000002300087c02 */ /* 0x002fe20008000f00 */
[----:B-----5:R-:W-:-:S02]  /*1aa0*/  IMAD.U32 R7, RZ, RZ, UR37 ;  /* 0x00000025ff077e24 */ /* 0x020fc4000f8e00ff */
[----:B------:R1:W-:Y:S02]  /*1ab0*/  @P0 ATOMS.ADD RZ, [UR4+0x60], R6 ;  /* 0x00006006ffff098c */ /* 0x0003e40008000004 */
[----:B------:R-:W5:Y:S01]  /*1ac0*/  REDUX.SUM UR12, R45 ;  /* 0x000000002d0c73c4 */ /* 0x000f62000000c000 */
[----:B0-----:R-:W-:Y:S01]  /*1ad0*/  IMAD.U32 R5, RZ, RZ, UR36 ;  /* 0x00000024ff057e24 */ /* 0x001fe2000f8e00ff */
[----:B------:R-:W-:Y:S01]  /*1ae0*/  @P0 ATOMS.ADD RZ, [UR4+0x64], R9 ;  /* 0x00006409ffff098c */ /* 0x000fe20008000004 */
[----:B-1----:R-:W-:-:S03]  /*1af0*/  MOV R6, UR38 ;  /* 0x0000002600067c02 */ /* 0x002fc60008000f00 */
[----:B------:R0:W-:Y:S02]  /*1b00*/  @P0 ATOMS.ADD RZ, [UR4+0x68], R4 ;  /* 0x00006804ffff098c */ /* 0x0001e40008000004 */
[----:B------:R-:W1:Y:S02]  /*1b10*/  REDUX.SUM UR13, R46 ;  /* 0x000000002e0d73c4 */ /* 0x000e64000000c000 */
[----:B------:R2:W-:Y:S01]  /*1b20*/  @P0 ATOMS.ADD RZ, [UR4+0x6c], R8 ;  /* 0x00006c08ffff098c */ /* 0x0005e20008000004 */
[----:B0-----:R-:W-:-:S05]  /*1b30*/  IMAD.U32 R4, RZ, RZ, UR39 ;  /* 0x00000027ff047e24 */ /* 0x001fca000f8e00ff */
[----:B------:R-:W0:Y:S01]  /*1b40*/  REDUX.SUM UR14, R47 ;  /* 0x000000002f0e73c4 */ /* 0x000e22000000c000 */
[----:B------:R3:W-:Y:S01]  /*1b50*/  @P0 ATOMS.ADD RZ, [UR4+0x70], R5 ;  /* 0x00007005ffff098c */ /* 0x0007e20008000004 */
[----:B--2---:R-:W-:-:S03]  /*1b60*/  IMAD.U32 R8, RZ, RZ, UR40 ;  /* 0x00000028ff087e24 */ /* 0x004fc6000f8e00ff */
[----:B------:R2:W-:Y:S03]  /*1b70*/  @P0 ATOMS.ADD RZ, [UR4+0x74], R7 ;  /* 0x00007407ffff098c */ /* 0x0005e60008000004 */
[----:B------:R-:W-:Y:S01]  /*1b80*/  REDUX.SUM UR15, R48 ;  /* 0x00000000300f73c4 */ /* 0x000fe2000000c000 */
[----:B---3--:R-:W-:Y:S01]  /*1b90*/  MOV R5, UR41 ;  /* 0x0000002900057c02 */ /* 0x008fe20008000f00 */
[----:B------:R3:W-:Y:S01]  /*1ba0*/  @P0 ATOMS.ADD RZ, [UR4+0x78], R6 ;  /* 0x00007806ffff098c */ /* 0x0007e20008000004 */
[----:B------:R-:W-:Y:S02]  /*1bb0*/  IMAD.U32 R9, RZ, RZ, UR43 ;  /* 0x0000002bff097e24 */ /* 0x000fe4000f8e00ff */
[----:B--2---:R-:W-:Y:S01]  /*1bc0*/  IMAD.U32 R7, RZ, RZ, UR42 ;  /* 0x0000002aff077e24 */ /* 0x004fe2000f8e00ff */
[----:B------:R2:W-:Y:S02]  /*1bd0*/  @P0 ATOMS.ADD RZ, [UR4+0x7c], R4 ;  /* 0x00007c04ffff098c */ /* 0x0005e40008000004 */
[----:B------:R-:W0:Y:S02]  /*1be0*/  REDUX.SUM UR16, R49 ;  /* 0x00000000311073c4 */ /* 0x000e24000000c000 */
[----:B------:R4:W-:Y:S01]  /*1bf0*/  @P0 ATOMS.ADD RZ, [UR4+0x80], R8 ;  /* 0x00008008ffff098c */ /* 0x0009e20008000004 */
[----:B---3--:R-:W-:Y:S01]  /*1c00*/  IMAD.U32 R6, RZ, RZ, UR45 ;  /* 0x0000002dff067e24 */ /* 0x008fe2000f8e00ff */
[----:B--2---:R-:W-:-:S02]  /*1c10*/  MOV R4, UR44 ;  /* 0x0000002c00047c02 */ /* 0x004fc40008000f00 */
[----:B------:R2:W-:Y:S02]  /*1c20*/  @P0 ATOMS.ADD RZ, [UR4+0x84], R5 ;  /* 0x00008405ffff098c */ /* 0x0005e40008000004 */
[----:B------:R-:W-:Y:S01]  /*1c30*/  REDUX.SUM UR17, R50 ;  /* 0x00000000321173c4 */ /* 0x000fe2000000c000 */
[----:B----4-:R-:W-:Y:S01]  /*1c40*/  MOV R8, UR8 ;  /* 0x0000000800087c02 */ /* 0x010fe20008000f00 */
[----:B------:R3:W-:Y:S06]  /*1c50*/  @P0 ATOMS.ADD RZ, [UR4+0x88], R7 ;  /* 0x00008807ffff098c */ /* 0x0007ec0008000004 */
[----:B------:R-:W4:Y:S01]  /*1c60*/  REDUX.SUM UR18, R51 ;  /* 0x00000000331273c4 */ /* 0x000f22000000c000 */
[----:B--2---:R-:W-:Y:S01]  /*1c70*/  IMAD.U32 R5, RZ, RZ, UR5 ;  /* 0x00000005ff057e24 */ /* 0x004fe2000f8e00ff */
[----:B------:R-:W-:Y:S01]  /*1c80*/  @P0 ATOMS.ADD RZ, [UR4+0x8c], R9 ;  /* 0x00008c09ffff098c */ /* 0x000fe20008000004 */
[----:B---3--:R-:W-:-:S03]  /*1c90*/  IMAD.U32 R7, RZ, RZ, UR9 ;  /* 0x00000009ff077e24 */ /* 0x008fc6000f8e00ff */
[----:B------:R2:W-:Y:S02]  /*1ca0*/  @P0 ATOMS.ADD RZ, [UR4+0x90], R4 ;  /* 0x00009004ffff098c */ /* 0x0005e40008000004 */
[----:B------:R-:W3:Y:S02]  /*1cb0*/  REDUX.SUM UR19, R52 ;  /* 0x00000000341373c4 */ /* 0x000ee4000000c000 */
[----:B------:R5:W-:Y:S06]  /*1cc0*/  @P0 ATOMS.ADD RZ, [UR4+0x94], R6 ;  /* 0x00009406ffff098c */ /* 0x000bec0008000004 */
[----:B------:R-:W3:Y:S01]  /*1cd0*/  REDUX.SUM UR20, R53 ;  /* 0x00000000351473c4 */ /* 0x000ee2000000c000 */
[----:B--2---:R-:W-:Y:S01]  /*1ce0*/  IMAD.U32 R4, RZ, RZ, UR10 ;  /* 0x0000000aff047e24 */ /* 0x004fe2000f8e00ff */
[----:B-----5:R-:W-:Y:S01]  /*1cf0*/  MOV R6, UR11 ;  /* 0x0000000b00067c02 */ /* 0x020fe20008000f00 */
[----:B------:R2:W-:Y:S05]  /*1d00*/  @P0 ATOMS.ADD RZ, [UR4+0x98], R5 ;  /* 0x00009805ffff098c */ /* 0x0005ea0008000004 */
[----:B------:R-:W5:Y:S01]  /*1d10*/  REDUX.SUM UR21, R54 ;  /* 0x00000000361573c4 */ /* 0x000f62000000c000 */
[----:B------:R1:W-:Y:S07]  /*1d20*/  @P0 ATOMS.ADD RZ, [UR4+0x9c], R8 ;  /* 0x00009c08ffff098c */ /* 0x0003ee0008000004 */
[----:B------:R-:W5:Y:S08]  /*1d30*/  REDUX.SUM UR22, R55 ;  /* 0x00000000371673c4 */ /* 0x000f70000000c000 */
[----:B------:R-:W5:Y:S08]  /*1d40*/  REDUX.SUM UR5, R56 ;  /* 0x00000000380573c4 */ /* 0x000f70000000c000 */
[----:B------:R-:W5:Y:S08]  /*1d50*/  REDUX.SUM UR8, R57 ;  /* 0x00000000390873c4 */ /* 0x000f70000000c000 */
[----:B------:R-:W5:Y:S08]  /*1d60*/  REDUX.SUM UR9, R2 ;  /* 0x00000000020973c4 */ /* 0x000f70000000c000 */
[----:B------:R-:W5:Y:S08]  /*1d70*/  REDUX.SUM UR10, R3 ;  /* 0x00000000030a73c4 */ /* 0x000f70000000c000 */
[----:B------:R-:W5:Y:S01]  /*1d80*/  REDUX.SUM UR11, R61 ;  /* 0x000000003d0b73c4 */ /* 0x000f62000000c000 */
[----:B--2---:R-:W-:Y:S01]  /*1d90*/  IMAD.U32 R5, RZ, RZ, UR12 ;  /* 0x0000000cff057e24 */ /* 0x004fe2000f8e00ff */
[----:B------:R2:W-:Y:S01]  /*1da0*/  @P0 ATOMS.ADD RZ, [UR4+0xa0], R7 ;  /* 0x0000a007ffff098c */ /* 0x0005e20008000004 */
[----:B-1----:R-:W-:Y:S01]  /*1db0*/  IMAD.U32 R8, RZ, RZ, UR13 ;  /* 0x0000000dff087e24 */ /* 0x002fe2000f8e00ff */
[----:B0-----:R-:W-:-:S02]  /*1dc0*/  MOV R9, UR14 ;  /* 0x0000000e00097c02 */ /* 0x001fc40008000f00 */
[----:B------:R0:W-:Y:S04]  /*1dd0*/  @P0 ATOMS.ADD RZ, [UR4+0xa4], R4 ;  /* 0x0000a404ffff098c */ /* 0x0001e80008000004 */
[----:B------:R4:W-:Y:S01]  /*1de0*/  @P0 ATOMS.ADD RZ, [UR4+0xa8], R6 ;  /* 0x0000a806ffff098c */ /* 0x0009e20008000004 */
[----:B--2---:R-:W-:Y:S02]  /*1df0*/  IMAD.U32 R7, RZ, RZ, UR16 ;  /* 0x00000010ff077e24 */ /* 0x004fe4000f8e00ff */
[----:B0-----:R-:W-:Y:S01]  /*1e00*/  IMAD.U32 R4, RZ, RZ, UR15 ;  /* 0x0000000fff047e24 */ /* 0x001fe2000f8e00ff */
[----:B------:R0:W-:Y:S01]  /*1e10*/  @P0 ATOMS.ADD RZ, [UR4+0xac], R5 ;  /* 0x0000ac05ffff098c */ /* 0x0001e20008000004 */
[----:B----4-:R-:W-:-:S03]  /*1e20*/  IMAD.U32 R6, RZ, RZ, UR18 ;  /* 0x00000012ff067e24 */ /* 0x010fc6000f8e00ff */
[----:B------:R3:W-:Y:S01]  /*1e30*/  @P0 ATOMS.ADD RZ, [UR4+0xb0], R8 ;  /* 0x0000b008ffff098c */ /* 0x0007e20008000004 */
[----:B0-----:R-:W-:-:S03]  /*1e40*/  MOV R5, UR17 ;  /* 0x0000001100057c02 */ /* 0x001fc60008000f00 */
[----:B------:R0:W-:Y:S01]  /*1e50*/  @P0 ATOMS.ADD RZ, [UR4+0xb4], R9 ;  /* 0x0000b409ffff098c */ /* 0x0001e20008000004 */
[----:B---3--:R-:W-:-:S03]  /*1e60*/  IMAD.U32 R8, RZ, RZ, UR19 ;  /* 0x00000013ff087e24 */ /* 0x008fc6000f8e00ff */
[----:B------:R5:W-:Y:S01]  /*1e70*/  @P0 ATOMS.ADD RZ, [UR4+0xb8], R4 ;  /* 0x0000b804ffff098c */ /* 0x000be20008000004 */
[----:B0-----:R-:W-:-:S03]  /*1e80*/  MOV R9, UR20 ;  /* 0x0000001400097c02 */ /* 0x001fc60008000f00 */
[----:B------:R0:W-:Y:S01]  /*1e90*/  @P0 ATOMS.ADD RZ, [UR4+0xbc], R7 ;  /* 0x0000bc07ffff098c */ /* 0x0001e20008000004 */
[----:B-----5:R-:W-:-:S03]  /*1ea0*/  IMAD.U32 R4, RZ, RZ, UR21 ;  /* 0x00000015ff047e24 */ /* 0x020fc6000f8e00ff */
[----:B------:R1:W-:Y:S01]  /*1eb0*/  @P0 ATOMS.ADD RZ, [UR4+0xc0], R5 ;  /* 0x0000c005ffff098c */ /* 0x0003e20008000004 */
[----:B0-----:R-:W-:-:S03]  /*1ec0*/  IMAD.U32 R7, RZ, RZ, UR22 ;  /* 0x00000016ff077e24 */ /* 0x001fc6000f8e00ff */
[----:B------:R0:W-:Y:S01]  /*1ed0*/  @P0 ATOMS.ADD RZ, [UR4+0xc4], R6 ;  /* 0x0000c406ffff098c */ /* 0x0001e20008000004 */
[----:B-1----:R-:W-:-:S03]  /*1ee0*/  MOV R5, UR5 ;  /* 0x0000000500057c02 */ /* 0x002fc60008000f00 */
[----:B------:R1:W-:Y:S01]  /*1ef0*/  @P0 ATOMS.ADD RZ, [UR4+0xc8], R8 ;  /* 0x0000c808ffff098c */ /* 0x0003e20008000004 */
[----:B0-----:R-:W-:-:S03]  /*1f00*/  IMAD.U32 R6, RZ, RZ, UR8 ;  /* 0x00000008ff067e24 */ /* 0x001fc6000f8e00ff */
[----:B------:R0:W-:Y:S01]  /*1f10*/  @P0 ATOMS.ADD RZ, [UR4+0xcc], R9 ;  /* 0x0000cc09ffff098c */ /* 0x0001e20008000004 */
[----:B-1----:R-:W-:-:S03]  /*1f20*/  IMAD.U32 R8, RZ, RZ, UR9 ;  /* 0x00000009ff087e24 */ /* 0x002fc6000f8e00ff */
[----:B------:R1:W-:Y:S01]  /*1f30*/  @P0 ATOMS.ADD RZ, [UR4+0xd0], R4 ;  /* 0x0000d004ffff098c */ /* 0x0003e20008000004 */
[----:B0-----:R-:W-:-:S03]  /*1f40*/  MOV R9, UR10 ;  /* 0x0000000a00097c02 */ /* 0x001fc60008000f00 */
[----:B------:R0:W-:Y:S01]  /*1f50*/  @P0 ATOMS.ADD RZ, [UR4+0xd4], R7 ;  /* 0x0000d407ffff098c */ /* 0x0001e20008000004 */
[----:B-1----:R-:W-:-:S03]  /*1f60*/  IMAD.U32 R4, RZ, RZ, UR11 ;  /* 0x0000000bff047e24 */ /* 0x002fc6000f8e00ff */
[----:B------:R0:W-:Y:S04]  /*1f70*/  @P0 ATOMS.ADD RZ, [UR4+0xd8], R5 ;  /* 0x0000d805ffff098c */ /* 0x0001e80008000004 */
        /* <DEDUP_REMOVED lines=14> */
[----:B------:R0:W-:Y:S04]  /*2060*/  @P0 ATOMS.ADD RZ, [UR4+0xdc], R6 ;  /* 0x0000dc06ffff098c */ /* 0x0001e80008000004 */
[----:B------:R0:W-:Y:S04]  /*2070*/  @P0 ATOMS.ADD RZ, [UR4+0xe0], R8 ;  /* 0x0000e008ffff098c */ /* 0x0001e80008000004 */
[----:B------:R0:W-:Y:S04]  /*2080*/  @P0 ATOMS.ADD RZ, [UR4+0xe4], R9 ;  /* 0x0000e409ffff098c */ /* 0x0001e80008000004 */
[----:B------:R0:W-:Y:S01]  /*2090*/  @P0 ATOMS.ADD RZ, [UR4+0xe8], R4 ;  /* 0x0000e804ffff098c */ /* 0x0001e20008000004 */
[----:B------:R-:W-:Y:S01]  /*20a0*/  ISETP.GE.AND P0, PT, R67, 0x1, PT ;  /* 0x000000014300780c */ /* 0x000fe20003f06270 */
[----:B------:R-:W-:Y:S02]  /*20b0*/  BSSY.RECONVERGENT B0, `(.L_x_15) ;  /* 0x00000f5000007945 */ /* 0x000fe40003800200 */
[----:B------:R0:W-:Y:S04]  /*20c0*/  STG.E desc[UR6][R58.64+0x4], R65 ;  /* 0x000004413a007986 */ /* 0x0001e8000c101906 */
        /* <DEDUP_REMOVED lines=50> */
[----:B------:R0:W-:Y:S01]  /*23f0*/  STG.E desc[UR6][R58.64+0xe8], R61 ;  /* 0x0000e83d3a007986 */ /* 0x0001e2000c101906 */
[----:B------:R-:W-:Y:S06]  /*2400*/  BAR.SYNC.DEFER_BLOCKING 0x0 ;  /* 0x0000000000007b1d */ /* 0x000fec0000010000 */
[----:B------:R-:W-:Y:S05]  /*2410*/  @!P0 BRA `(.L_x_16) ;  /* 0x0000000800f88947 */ /* 0x000fea0003800000 */
[----:B0-----:R-:W-:Y:S01]  /*2420*/  IADD3 R61, P0, PT, R62, 0x74, RZ ;  /* 0x000000743e3d7810 */ /* 0x001fe20007f1e0ff */
[----:B------:R-:W-:Y:S01]  /*2430*/  HFMA2 R62, -RZ, RZ, 0, 0 ;  /* 0x00000000ff3e7431 */ /* 0x000fe200000001ff */
[----:B------:R-:W-:Y:S01]  /*2440*/  BSSY.RECONVERGENT B1, `(.L_x_17) ;  /* 0x000009d000017945 */ /* 0x000fe20003800200 */
[----:B------:R-:W-:Y:S01]  /*2450*/  IMAD.MOV R67, RZ, RZ, -R67 ;  /* 0x000000ffff437224 */ /* 0x000fe200078e0a43 */
[----:B------:R-:W-:Y:S01]  /*2460*/  CS2R R2, SRZ ;  /* 0x0000000000027805 */ /* 0x000fe2000001ff00 */
[----:B------:R-:W-:Y:S01]  /*2470*/  IMAD.X R66, RZ, RZ, R63, P0 ;  /* 0x000000ffff427224 */ /* 0x000fe200000e063f */
[----:B------:R-:W-:Y:S02]  /*2480*/  CS2R R4, SRZ ;  /* 0x0000000000047805 */ /* 0x000fe4000001ff00 */
[----:B------:R-:W-:Y:S02]  /*2490*/  CS2R R6, SRZ ;  /* 0x0000000000067805 */ /* 0x000fe4000001ff00 */
[----:B------:R-:W-:-:S02]  /*24a0*/  CS2R R8, SRZ ;  /* 0x0000000000087805 */ /* 0x000fc4000001ff00 */
[----:B------:R-:W-:Y:S02]  /*24b0*/  CS2R R10, SRZ ;  /* 0x00000000000a7805 */ /* 0x000fe4000001ff00 */
[----:B------:R-:W-:Y:S02]  /*24c0*/  CS2R R12, SRZ ;  /* 0x00000000000c7805 */ /* 0x000fe4000001ff00 */
[----:B------:R-:W-:Y:S02]  /*24d0*/  CS2R R14, SRZ ;  /* 0x00000000000e7805 */ /* 0x000fe4000001ff00 */
        /* <DEDUP_REMOVED lines=21> */
[----:B------:R-:W-:-:S07]  /*2630*/  CS2R R58, SRZ ;  /* 0x00000000003a7805 */ /* 0x000fce000001ff00 */
.L_x_18:
[----:B------:R-:W-:Y:S01]  /*2640*/  IMAD.MOV.U32 R64, RZ, RZ, R61 ;  /* 0x000000ffff407224 */ /* 0x000fe200078e003d */
[----:B------:R-:W-:-:S05]  /*2650*/  MOV R65, R66 ;  /* 0x0000004200417202 */ /* 0x000fca0000000f00 */
[----:B------:R-:W2:Y:S04]  /*2660*/  LDG.E R61, desc[UR6][R64.64+-0x74] ;  /* 0xffff8c06403d7981 */ /* 0x000ea8000c1e1900 */
[----:B------:R-:W3:Y:S01]  /*2670*/  LDG.E R66, desc[UR6][R64.64+-0x6c] ;  /* 0xffff940640427981 */ /* 0x000ee2000c1e1900 */
[----:B--2---:R-:W-:-:S03]  /*2680*/  IMAD.IADD R62, R61, 0x1, R62 ;  /* 0x000000013d3e7824 */ /* 0x004fc600078e023e */
[----:B------:R-:W2:Y:S01]  /*2690*/  LDG.E R61, desc[UR6][R64.64+-0x70] ;  /* 0xffff9006403d7981 */ /* 0x000ea2000c1e1900 */
[----:B---3--:R-:W-:-:S03]  /*26a0*/  IADD3 R59, PT, PT, R66, R59, RZ ;  /* 0x0000003b423b7210 */ /* 0x008fc60007ffe0ff */
[----:B------:R-:W3:Y:S01]  /*26b0*/  LDG.E R66, desc[UR6][R64.64+-0x64] ;  /* 0xffff9c0640427981 */ /* 0x000ee2000c1e1900 */
[----:B--2---:R-:W-:-:S03]  /*26c0*/  IMAD.IADD R58, R61, 0x1, R58 ;  /* 0x000000013d3a7824 */ /* 0x004fc600078e023a */
[----:B------:R-:W2:Y:S01]  /*26d0*/  LDG.E R61, desc[UR6][R64.64+-0x68] ;  /* 0xffff9806403d7981 */ /* 0x000ea2000c1e1900 */
[----:B---3--:R-:W-:-:S03]  /*26e0*/  IMAD.IADD R57, R66, 0x1, R57 ;  /* 0x0000000142397824 */ /* 0x008fc600078e0239 */
[----:B------:R-:W3:Y:S01]  /*26f0*/  LDG.E R66, desc[UR6][R64.64+-0x5c] ;  /* 0xffffa40640427981 */ /* 0x000ee2000c1e1900 */
[----:B--2---:R-:W-:-:S03]  /*2700*/  IMAD.IADD R56, R61, 0x1, R56 ;  /* 0x000000013d387824 */ /* 0x004fc600078e0238 */
[----:B------:R-:W2:Y:S01]  /*2710*/  LDG.E R61, desc[UR6][R64.64+-0x60] ;  /* 0xffffa006403d7981 */ /* 0x000ea2000c1e1900 */
[----:B---3--:R-:W-:-:S03]  /*2720*/  IMAD.IADD R55, R66, 0x1, R55 ;  /* 0x0000000142377824 */ /* 0x008fc600078e0237 */
[----:B------:R-:W3:Y:S01]  /*2730*/  LDG.E R66, desc[UR6][R64.64+-0x54] ;  /* 0xffffac0640427981 */ /* 0x000ee2000c1e1900 */
[----:B--2---:R-:W-:-:S03]  /*2740*/  IADD3 R54, PT, PT, R61, R54, RZ ;  /* 0x000000363d367210 */ /* 0x004fc60007ffe0ff */
        /* <DEDUP_REMOVED lines=99> */
[----:B------:R-:W-:Y:S02]  /*2d80*/  VIADD R67, R67, 0x1 ;  /* 0x0000000143437836 */ /* 0x000fe40000000000 */
[----:B--2---:R-:W-:Y:S02]  /*2d90*/  IMAD.IADD R4, R61, 0x1, R4 ;  /* 0x000000013d047824 */ /* 0x004fe400078e0204 */
[----:B------:R-:W2:Y:S01]  /*2da0*/  LDG.E R61, desc[UR6][R64.64+0x70] ;  /* 0x00007006403d7981 */ /* 0x000ea2000c1e1900 */
[----:B------:R-:W-:Y:S02]  /*2db0*/  ISETP.NE.AND P0, PT, R67, RZ, PT ;  /* 0x000000ff4300720c */ /* 0x000fe40003f05270 */
[----:B---3--:R-:W-:Y:S01]  /*2dc0*/  IADD3 R3, PT, PT, R66, R3, RZ ;  /* 0x0000000342037210 */ /* 0x008fe20007ffe0ff */
[----:B--2---:R-:W-:Y:S01]  /*2dd0*/  IMAD.IADD R2, R61, 0x1, R2 ;  /* 0x000000013d027824 */ /* 0x004fe200078e0202 */
[----:B------:R-:W-:-:S05]  /*2de0*/  IADD3 R61, P1, PT, R64, 0xec, RZ ;  /* 0x000000ec403d7810 */ /* 0x000fca0007f3e0ff */
[----:B------:R-:W-:-:S04]  /*2df0*/  IMAD.X R66, RZ, RZ, R65, P1 ;  /* 0x000000ffff427224 */ /* 0x000fc800008e0641 */
[----:B------:R-:W-:Y:S05]  /*2e00*/  @P0 BRA `(.L_x_18) ;  /* 0xfffffff8000c0947 */ /* 0x000fea000383ffff */
[----:B------:R-:W-:Y:S05]  /*2e10*/  BSYNC.RECONVERGENT B1 ;  /* 0x0000000000017941 */ /* 0x000fea0003800200 */
.L_x_17:
[----:B------:R1:W-:Y:S04]  /*2e20*/  STL.64 [R1+0xf0], R58 ;  /* 0x0000f03a01007387 */ /* 0x0003e80000100a00 */
        /* <DEDUP_REMOVED lines=28> */
[----:B------:R1:W-:Y:S02]  /*2ff0*/  STL [R1+0xec], R62 ;  /* 0x0000ec3e01007387 */ /* 0x0003e40000100800 */
.L_x_16:
[----:B------:R-:W-:Y:S05]  /*3000*/  BSYNC.RECONVERGENT B0 ;  /* 0x0000000000007941 */ /* 0x000fea0003800200 */
.L_x_15:
[----:B01----:R-:W0:Y:S01]  /*3010*/  S2R R5, SR_TID.X ;  /* 0x0000000000057919 */ /* 0x003e220000002100 */
[----:B------:R-:W1:Y:S01]  /*3020*/  LDC R3, c[0x0][0x3a0] ;  /* 0x0000e800ff037b82 */ /* 0x000e620000000800 */
[----:B------:R-:W-:Y:S01]  /*3030*/  BSSY.RECONVERGENT B0, `(.L_x_19) ;  /* 0x00000d7000007945 */ /* 0x000fe20003800200 */
[----:B------:R2:W-:Y:S04]  /*3040*/  STL.64 [R1], RZ ;  /* 0x000000ff01007387 */ /* 0x0005e80000100a00 */
[----:B------:R2:W-:Y:S04]  /*3050*/  STL.64 [R1+0x8], RZ ;  /* 0x000008ff01007387 */ /* 0x0005e80000100a00 */
[----:B------:R2:W-:Y:S04]  /*3060*/  STL.64 [R1+0x10], RZ ;  /* 0x000010ff01007387 */ /* 0x0005e80000100a00 */
[----:B------:R2:W-:Y:S04]  /*3070*/  STL.64 [R1+0x18], RZ ;  /* 0x000018ff01007387 */ /* 0x0005e80000100a00 */
[----:B------:R2:W-:Y:S04]  /*3080*/  STL.64 [R1+0x20], RZ ;  /* 0x000020ff01007387 */ /* 0x0005e80000100a00 */
[----:B------:R2:W-:Y:S01]  /*3090*/  STL.64 [R1+0x28], RZ ;  /* 0x000028ff01007387 */ /* 0x0005e20000100a00 */
[----:B-1----:R-:W-:-:S03]  /*30a0*/  VIADD R2, R3, 0x3f ;  /* 0x0000003f03027836 */ /* 0x002fc60000000000 */
[----:B------:R2:W-:Y:S01]  /*30b0*/  STL.64 [R1+0x30], RZ ;  /* 0x000030ff01007387 */ /* 0x0005e20000100a00 */
[----:B0-----:R-:W-:-:S03]  /*30c0*/  LEA R4, R60, R5, 0x6 ;  /* 0x000000053c047211 */ /* 0x001fc600078e30ff */
[----:B------:R2:W-:Y:S01]  /*30d0*/  STL.64 [R1+0x38], RZ ;  /* 0x000038ff01007387 */ /* 0x0005e20000100a00 */
[----:B------:R-:W-:Y:S02]  /*30e0*/  SHF.R.S32.HI R5, RZ, 0x1f, R2 ;  /* 0x0000001fff057819 */ /* 0x000fe40000011402 */
[----:B------:R-:W-:Y:S01]  /*30f0*/  ISETP.NE.AND P0, PT, R4, RZ, PT ;  /* 0x000000ff0400720c */ /* 0x000fe20003f05270 */
[----:B------:R2:W-:Y:S01]  /*3100*/  STL.64 [R1+0x40], RZ ;  /* 0x000040ff01007387 */ /* 0x0005e20000100a00 */
[----:B------:R-:W-:-:S03]  /*3110*/  LEA.HI R5, R5, R2, RZ, 0x6 ;  /* 0x0000000205057211 */ /* 0x000fc600078f30ff */
[----:B------:R2:W-:Y:S01]  /*3120*/  STL.64 [R1+0x48], RZ ;  /* 0x000048ff01007387 */ /* 0x0005e20000100a00 */
[----:B------:R-:W-:Y:S02]  /*3130*/  SHF.R.S32.HI R6, RZ, 0x6, R5 ;  /* 0x00000006ff067819 */ /* 0x000fe40000011405 */
[----:B------:R-:W-:Y:S01]  /*3140*/  MOV R5, 0x400 ;  /* 0x0000040000057802 */ /* 0x000fe20000000f00 */
        /* <DEDUP_REMOVED lines=19> */
[----:B------:R2:W-:Y:S01]  /*3280*/  STL [R1+0xe8], RZ ;  /* 0x0000e8ff01007387 */ /* 0x0005e20000100800 */
[----:B------:R-:W0:Y:S01]  /*3290*/  S2R R2, SR_CgaCtaId ;  /* 0x0000000000027919 */ /* 0x000e220000008800 */
[----:B------:R-:W-:Y:S05]  /*32a0*/  @P0 BRA `(.L_x_20) ;  /* 0x0000000800bc0947 */ /* 0x000fea0003800000 */
[----:B0-----:R-:W-:-:S05]  /*32b0*/  LEA R7, R2, R5, 0x18 ;  /* 0x0000000502077211 */ /* 0x001fca00078ec0ff */
[----:B------:R-:W-:Y:S04]  /*32c0*/  LDS R12, [R7] ;  /* 0x00000000070c7984 */ /* 0x000fe80000000800 */
[----:B------:R-:W0:Y:S04]  /*32d0*/  LDS R9, [R7+0x4] ;  /* 0x0000040007097984 */ /* 0x000e280000000800 */
[----:B------:R-:W1:Y:S04]  /*32e0*/  LDS R11, [R7+0x8] ;  /* 0x00000800070b7984 */ /* 0x000e680000000800 */
[----:B------:R-:W3:Y:S04]  /*32f0*/  LDS R13, [R7+0xc] ;  /* 0x00000c00070d7984 */ /* 0x000ee80000000800 */
[----:B------:R-:W4:Y:S04]  /*3300*/  LDS R15, [R7+0x10] ;  /* 0x00001000070f7984 */ /* 0x000f280000000800 */
[----:B------:R-:W5:Y:S04]  /*3310*/  LDS R17, [R7+0x14] ;  /* 0x0000140007117984 */ /* 0x000f680000000800 */
[----:B------:R-:W2:Y:S04]  /*3320*/  LDS R19, [R7+0x18] ;  /* 0x0000180007137984 */ /* 0x000ea80000000800 */
[----:B------:R-:W2:Y:S04]  /*3330*/  LDS R21, [R7+0x1c] ;  /* 0x00001c0007157984 */ /* 0x000ea80000000800 */
[----:B------:R-:W2:Y:S04]  /*3340*/  LDS R23, [R7+0x20] ;  /* 0x0000200007177984 */ /* 0x000ea80000000800 */
[----:B------:R-:W2:Y:S04]  /*3350*/  LDS R25, [R7+0x24] ;  /* 0x0000240007197984 */ /* 0x000ea80000000800 */
[----:B------:R-:W2:Y:S01]  /*3360*/  LDS R27, [R7+0x28] ;  /* 0x00002800071b7984 */ /* 0x000ea20000000800 */
[----:B0-----:R-:W-:-:S03]  /*3370*/  IMAD.IADD R22, R12, 0x1, R9 ;  /* 0x000000010c167824 */ /* 0x001fc600078e0209 */
[----:B------:R-:W0:Y:S01]  /*3380*/  LDS R29, [R7+0x2c] ;  /* 0x00002c00071d7984 */ /* 0x000e220000000800 */
[----:B-1----:R-:W-:-:S03]  /*3390*/  IMAD.IADD R8, R22, 0x1, R11 ;  /* 0x0000000116087824 */ /* 0x002fc600078e020b */
[----:B------:R-:W1:Y:S02]  /*33a0*/  LDS R9, [R7+0x30] ;  /* 0x0000300007097984 */ /* 0x000e640000000800 */
[----:B---3--:R-:W-:Y:S02]  /*33b0*/  IADD3 R20, PT, PT, R8, R13, RZ ;  /* 0x0000000d08147210 */ /* 0x008fe40007ffe0ff */
[----:B------:R-:W3:Y:S03]  /*33c0*/  LDS R11, [R7+0x34] ;  /* 0x00003400070b7984 */ /* 0x000ee60000000800 */
[----:B----4-:R-:W-:Y:S01]  /*33d0*/  IMAD.IADD R14, R20, 0x1, R15 ;  /* 0x00000001140e7824 */ /* 0x010fe200078e020f */
[----:B------:R-:W4:Y:S03]  /*33e0*/  LDS R13, [R7+0x38] ;  /* 0x00003800070d7984 */ /* 0x000f260000000800 */
[----:B-----5:R-:W-:Y:S01]  /*33f0*/  IMAD.IADD R16, R14, 0x1, R17 ;  /* 0x000000010e107824 */ /* 0x020fe200078e0211 */
[----:B------:R-:W5:Y:S04]  /*3400*/  LDS R15, [R7+0x3c] ;  /* 0x00003c00070f7984 */ /* 0x000f680000000800 */
[----:B--2---:R-:W-:Y:S01]  /*3410*/  IADD3 R10, PT, PT, R16, R19, RZ ;  /* 0x00000013100a7210 */ /* 0x004fe20007ffe0ff */
[----:B------:R-:W2:Y:S04]  /*3420*/  LDS R17, [R7+0x40] ;  /* 0x0000400007117984 */ /* 0x000ea80000000800 */
[----:B------:R-:W-:Y:S01]  /*3430*/  IMAD.IADD R24, R10, 0x1, R21 ;  /* 0x000000010a187824 */ /* 0x000fe200078e0215 */
[----:B------:R-:W2:Y:S03]  /*3440*/  LDS R19, [R7+0x44] ;  /* 0x0000440007137984 */ /* 0x000ea60000000800 */
[----:B------:R-:W-:Y:S01]  /*3450*/  IMAD.IADD R18, R24, 0x1, R23 ;  /* 0x0000000118127824 */ /* 0x000fe200078e0217 */
[----:B------:R-:W2:Y:S04]  /*3460*/  LDS R21, [R7+0x48] ;  /* 0x0000480007157984 */ /* 0x000ea80000000800 */
[----:B------:R-:W-:Y:S01]  /*3470*/  IADD3 R26, PT, PT, R18, R25, RZ ;  /* 0x00000019121a7210 */ /* 0x000fe20007ffe0ff */
[----:B------:R-:W2:Y:S04]  /*3480*/  LDS R23, [R7+0x4c] ;  /* 0x00004c0007177984 */ /* 0x000ea80000000800 */
[----:B------:R-:W-:Y:S01]  /*3490*/  IMAD.IADD R28, R26, 0x1, R27 ;  /* 0x000000011a1c7824 */ /* 0x000fe200078e021b */
[----:B------:R-:W2:Y:S03]  /*34a0*/  LDS R25, [R7+0x50] ;  /* 0x0000500007197984 */ /* 0x000ea60000000800 */
[----:B0-----:R-:W-:Y:S01]  /*34b0*/  IMAD.IADD R30, R28, 0x1, R29 ;  /* 0x000000011c1e7824 */ /* 0x001fe200078e021d */
[----:B------:R-:W0:Y:S04]  /*34c0*/  LDS R27, [R7+0x54] ;  /* 0x00005400071b7984 */ /* 0x000e280000000800 */
[----:B-1----:R-:W-:Y:S01]  /*34d0*/  IADD3 R32, PT, PT, R30, R9, RZ ;  /* 0x000000091e207210 */ /* 0x002fe20007ffe0ff */
[----:B------:R-:W1:Y:S04]  /*34e0*/  LDS R29, [R7+0x58] ;  /* 0x00005800071d7984 */ /* 0x000e680000000800 */
[----:B---3--:R-:W-:Y:S01]  /*34f0*/  IMAD.IADD R34, R32, 0x1, R11 ;  /* 0x0000000120227824 */ /* 0x008fe200078e020b */
[----:B------:R-:W3:Y:S03]  /*3500*/  LDS R9, [R7+0x5c] ;  /* 0x00005c0007097984 */ /* 0x000ee60000000800 */
[----:B----4-:R-:W-:Y:S01]  /*3510*/  IMAD.IADD R36, R34, 0x1, R13 ;  /* 0x0000000122247824 */ /* 0x010fe200078e020d */
[----:B------:R-:W4:Y:S04]  /*3520*/  LDS R11, [R7+0x60] ;  /* 0x00006000070b7984 */ /* 0x000f280000000800 */
[----:B-----5:R-:W-:Y:S01]  /*3530*/  IADD3 R38, PT, PT, R36, R15, RZ ;  /* 0x0000000f24267210 */ /* 0x020fe20007ffe0ff */
[----:B------:R-:W5:Y:S04]  /*3540*/  LDS R13, [R7+0x64] ;  /* 0x00006400070d7984 */ /* 0x000f680000000800 */
[----:B--2---:R-:W-:Y:S01]  /*3550*/  IMAD.IADD R40, R38, 0x1, R17 ;  /* 0x0000000126287824 */ /* 0x004fe200078e0211 */
[----:B------:R-:W2:Y:S03]  /*3560*/  LDS R15, [R7+0x68] ;  /* 0x00006800070f7984 */ /* 0x000ea60000000800 */
[----:B------:R-:W-:Y:S01]  /*3570*/  IMAD.IADD R42, R40, 0x1, R19 ;  /* 0x00000001282a7824 */ /* 0x000fe200078e0213 */
[----:B------:R-:W2:Y:S04]  /*3580*/  LDS R17, [R7+0x6c] ;  /* 0x00006c0007117984 */ /* 0x000ea80000000800 */
[----:B------:R-:W-:Y:S01]  /*3590*/  IADD3 R44, PT, PT, R42, R21, RZ ;  /* 0x000000152a2c7210 */ /* 0x000fe20007ffe0ff */
[----:B------:R-:W2:Y:S04]  /*35a0*/  LDS R19, [R7+0x70] ;  /* 0x0000700007137984 */ /* 0x000ea80000000800 */
[----:B------:R-:W-:Y:S01]  /*35b0*/  IMAD.IADD R46, R44, 0x1, R23 ;  /* 0x000000012c2e7824 */ /* 0x000fe200078e0217 */
[----:B------:R-:W2:Y:S03]  /*35c0*/  LDS R21, [R7+0x74] ;  /* 0x0000740007157984 */ /* 0x000ea60000000800 */
[----:B------:R-:W-:Y:S01]  /*35d0*/  IMAD.IADD R48, R46, 0x1, R25 ;  /* 0x000000012e307824 */ /* 0x000fe200078e0219 */
[----:B------:R-:W2:Y:S04]  /*35e0*/  LDS R23, [R7+0x78] ;  /* 0x0000780007177984 */ /* 0x000ea80000000800 */
[----:B0-----:R-:W-:Y:S01]  /*35f0*/  IADD3 R50, PT, PT, R48, R27, RZ ;  /* 0x0000001b30327210 */ /* 0x001fe20007ffe0ff */
[----:B------:R-:W0:Y:S04]  /*3600*/  LDS R25, [R7+0x7c] ;  /* 0x00007c0007197984 */ /* 0x000e280000000800 */
[----:B-1----:R-:W-:Y:S01]  /*3610*/  IMAD.IADD R52, R50, 0x1, R29 ;  /* 0x0000000132347824 */ /* 0x002fe200078e021d */
[----:B------:R-:W1:Y:S03]  /*3620*/  LDS R27, [R7+0x80] ;  /* 0x00008000071b7984 */ /* 0x000e660000000800 */
[----:B---3--:R-:W-:Y:S01]  /*3630*/  IMAD.IADD R54, R52, 0x1, R9 ;  /* 0x0000000134367824 */ /* 0x008fe200078e0209 */
[----:B------:R-:W3:Y:S04]  /*3640*/  LDS R31, [R7+0x84] ;  /* 0x00008400071f7984 */ /* 0x000ee80000000800 */
[----:B----4-:R-:W-:Y:S01]  /*3650*/  IADD3 R56, PT, PT, R54, R11, RZ ;  /* 0x0000000b36387210 */ /* 0x010fe20007ffe0ff */
[----:B------:R-:W4:Y:S04]  /*3660*/  LDS R37, [R7+0x88] ;  /* 0x0000880007257984 */ /* 0x000f280000000800 */
[----:B-----5:R-:W-:Y:S01]  /*3670*/  IMAD.IADD R58, R56, 0x1, R13 ;  /* 0x00000001383a7824 */ /* 0x020fe200078e020d */
[----:B------:R-:W5:Y:S03]  /*3680*/  LDS R39, [R7+0x8c] ;  /* 0x00008c0007277984 */ /* 0x000f660000000800 */
[----:B--2---:R-:W-:Y:S01]  /*3690*/  IMAD.IADD R62, R58, 0x1, R15 ;  /* 0x000000013a3e7824 */ /* 0x004fe200078e020f */
[----:B------:R-:W2:Y:S04]  /*36a0*/  LDS R41, [R7+0x90] ;  /* 0x0000900007297984 */ /* 0x000ea80000000800 */
[----:B------:R-:W-:Y:S01]  /*36b0*/  IADD3 R64, PT, PT, R62, R17, RZ ;  /* 0x000000113e407210 */ /* 0x000fe20007ffe0ff */
[----:B------:R-:W2:Y:S04]  /*36c0*/  LDS R43, [R7+0x94] ;  /* 0x00009400072b7984 */ /* 0x000ea80000000800 */
[----:B------:R-:W-:Y:S01]  /*36d0*/  IMAD.IADD R66, R64, 0x1, R19 ;  /* 0x0000000140427824 */ /* 0x000fe200078e0213 */
[----:B------:R-:W2:Y:S03]  /*36e0*/  LDS R45, [R7+0x98] ;  /* 0x00009800072d7984 */ /* 0x000ea60000000800 */
[----:B------:R-:W-:Y:S01]  /*36f0*/  IMAD.IADD R68, R66, 0x1, R21 ;  /* 0x0000000142447824 */ /* 0x000fe200078e0215 */
[----:B------:R-:W2:Y:S04]  /*3700*/  LDS R47, [R7+0x9c] ;  /* 0x00009c00072f7984 */ /* 0x000ea80000000800 */
[----:B------:R-:W-:Y:S01]  /*3710*/  IADD3 R9, PT, PT, R68, R23, RZ ;  /* 0x0000001744097210 */ /* 0x000fe20007ffe0ff */
[----:B------:R-:W2:Y:S04]  /*3720*/  LDS R35, [R7+0xa0] ;  /* 0x0000a00007237984 */ /* 0x000ea80000000800 */
[----:B0-----:R-:W-:Y:S01]  /*3730*/  IMAD.IADD R11, R9, 0x1, R25 ;  /* 0x00000001090b7824 */ /* 0x001fe200078e0219 */
[----:B------:R-:W0:Y:S03]  /*3740*/  LDS R33, [R7+0xa4] ;  /* 0x0000a40007217984 */ /* 0x000e260000000800 */
[----:B-1----:R-:W-:Y:S01]  /*3750*/  IMAD.IADD R13, R11, 0x1, R27 ;  /* 0x000000010b0d7824 */ /* 0x002fe200078e021b */
[----:B------:R-:W1:Y:S04]  /*3760*/  LDS R29, [R7+0xa8] ;  /* 0x0000a800071d7984 */ /* 0x000e680000000800 */
[----:B---3--:R-:W-:Y:S01]  /*3770*/  IADD3 R15, PT, PT, R13, R31, RZ ;  /* 0x0000001f0d0f7210 */ /* 0x008fe20007ffe0ff */
[----:B------:R-:W3:Y:S04]  /*3780*/  LDS R27, [R7+0xac] ;  /* 0x0000ac00071b7984 */ /* 0x000ee80000000800 */
[----:B----4-:R-:W-:Y:S01]  /*3790*/  IMAD.IADD R17, R15, 0x1, R37 ;  /* 0x000000010f117824 */ /* 0x010fe200078e0225 */
[----:B------:R-:W4:Y:S03]  /*37a0*/  LDS R25, [R7+0xb0] ;  /* 0x0000b00007197984 */ /* 0x000f260000000800 */
[----:B-----5:R-:W-:Y:S01]  /*37b0*/  IMAD.IADD R19, R17, 0x1, R39 ;  /* 0x0000000111137824 */ /* 0x020fe200078e0227 */
[----:B------:R-:W5:Y:S04]  /*37c0*/  LDS R23, [R7+0xb4] ;  /* 0x0000b40007177984 */ /* 0x000f680000000800 */
[----:B--2---:R-:W-:Y:S01]  /*37d0*/  IADD3 R21, PT, PT, R19, R41, RZ ;  /* 0x0000002913157210 */ /* 0x004fe20007ffe0ff */
[----:B------:R-:W2:Y:S04]  /*37e0*/  LDS R37, [R7+0xb8] ;  /* 0x0000b80007257984 */ /* 0x000ea80000000800 */
[----:B------:R-:W-:Y:S01]  /*37f0*/  IMAD.IADD R31, R21, 0x1, R43 ;  /* 0x00000001151f7824 */ /* 0x000fe200078e022b */
[----:B------:R0:W-:Y:S04]  /*3800*/  STS [R7+0xf0], R12 ;  /* 0x0000f00c07007388 */ /* 0x0001e80000000800 */
[----:B------:R-:W2:Y:S04]  /*3810*/  LDS R39, [R7+0xbc] ;  /* 0x0000bc0007277984 */ /* 0x000ea80000000800 */
[----:B------:R1:W-:Y:S01]  /*3820*/  STS [R7+0xf8], R8 ;  /* 0x0000f80807007388 */ /* 0x0003e20000000800 */
[----:B0-----:R-:W-:-:S03]  /*3830*/  IMAD.IADD R12, R31, 0x1, R45 ;  /* 0x000000011f0c7824 */ /* 0x001fc600078e022d */
[----:B------:R-:W0:Y:S04]  /*3840*/  LDS R41, [R7+0xc0] ;  /* 0x0000c00007297984 */ /* 0x000e280000000800 */
[----:B------:R3:W-:Y:S01]  /*3850*/  STS [R7+0x100], R14 ;  /* 0x0001000e07007388 */ /* 0x0007e20000000800 */
[----:B-1----:R-:W-:-:S03]  /*3860*/  IADD3 R8, PT, PT, R12, R47, RZ ;  /* 0x0000002f0c087210 */ /* 0x002fc60007ffe0ff */
[----:B------:R-:W1:Y:S04]  /*3870*/  LDS R43, [R7+0xc4] ;  /* 0x0000c400072b7984 */ /* 0x000e680000000800 */
[----:B------:R4:W-:Y:S01]  /*3880*/  STS [R7+0x104], R16 ;  /* 0x0001041007007388 */ /* 0x0009e20000000800 */
[----:B---3--:R-:W-:-:S03]  /*3890*/  IMAD.IADD R14, R8, 0x1, R35 ;  /* 0x00000001080e7824 */ /* 0x008fc600078e0223 */
[----:B------:R-:W3:Y:S04]  /*38a0*/  LDS R45, [R7+0xc8] ;  /* 0x0000c800072d7984 */ /* 0x000ee80000000800 */
[----:B------:R5:W-:Y:S01]  /*38b0*/  STS [R7+0x110], R18 ;  /* 0x0001101207007388 */ /* 0x000be20000000800 */
[----:B----4-:R-:W-:-:S03]  /*38c0*/  IMAD.IADD R16, R14, 0x1, R33 ;  /* 0x000000010e107824 */ /* 0x010fc600078e0221 */
[----:B------:R-:W4:Y:S04]  /*38d0*/  LDS R35, [R7+0xcc] ;  /* 0x0000cc0007237984 */ /* 0x000f280000000800 */
[----:B------:R2:W-:Y:S01]  /*38e0*/  STS [R7+0xfc], R20 ;  /* 0x0000fc1407007388 */ /* 0x0005e20000000800 */
[----:B-----5:R-:W-:-:S03]  /*38f0*/  IADD3 R18, PT, PT, R16, R29, RZ ;  /* 0x0000001d10127210 */ /* 0x020fc60007ffe0ff */
[----:B------:R-:W5:Y:S04]  /*3900*/  LDS R33, [R7+0xd0] ;  /* 0x0000d00007217984 */ /* 0x000f680000000800 */
[----:B------:R0:W-:Y:S01]  /*3910*/  STS [R7+0xf4], R22 ;  /* 0x0000f41607007388 */ /* 0x0001e20000000800 */
[----:B--2---:R-:W-:-:S03]  /*3920*/  IMAD.IADD R20, R18, 0x1, R27 ;  /* 0x0000000112147824 */ /* 0x004fc600078e021b */
[----:B------:R-:W2:Y:S04]  /*3930*/  LDS R29, [R7+0xd4] ;  /* 0x0000d400071d7984 */ /* 0x000ea80000000800 */
[----:B------:R1:W-:Y:S01]  /*3940*/  STS [R7+0x10c], R24 ;  /* 0x00010c1807007388 */ /* 0x0003e20000000800 */
[----:B0-----:R-:W-:-:S03]  /*3950*/  IMAD.IADD R22, R20, 0x1, R25 ;  /* 0x0000000114167824 */ /* 0x001fc600078e0219 */
[----:B------:R-:W0:Y:S04]  /*3960*/  LDS R27, [R7+0xd8] ;  /* 0x0000d800071b7984 */ /* 0x000e280000000800 */
[----:B------:R3:W-:Y:S01]  /*3970*/  STS [R7+0x114], R26 ;  /* 0x0001141a07007388 */ /* 0x0007e20000000800 */
[----:B-1----:R-:W-:-:S03]  /*3980*/  IADD3 R24, PT, PT, R22, R23, RZ ;  /* 0x0000001716187210 */ /* 0x002fc60007ffe0ff */
[----:B------:R1:W-:Y:S04]  /*3990*/  STS [R7+0x118], R28 ;  /* 0x0001181c07007388 */ /* 0x0003e80000000800 */
[----:B------:R-:W0:Y:S01]  /*39a0*/  LDS R25, [R7+0xdc] ;  /* 0x0000dc0007197984 */ /* 0x000e220000000800 */
[----:B---3--:R-:W-:-:S03]  /*39b0*/  IMAD.IADD R26, R24, 0x1, R37 ;  /* 0x00000001181a7824 */ /* 0x008fc600078e0225 */
[----:B------:R-:W-:Y:S01]  /*39c0*/  STS [R7+0x108], R10 ;  /* 0x0001080a07007388 */ /* 0x000fe20000000800 */
[----:B-1----:R-:W-:-:S03]  /*39d0*/  IMAD.IADD R28, R26, 0x1, R39 ;  /* 0x000000011a1c7824 */ /* 0x002fc600078e0227 */
[----:B------:R1:W-:Y:S04]  /*39e0*/  STS [R7+0x11c], R30 ;  /* 0x00011c1e07007388 */ /* 0x0003e80000000800 */
[----:B------:R-:W3:Y:S04]  /*39f0*/  LDS R10, [R7+0xe0] ;  /* 0x0000e000070a7984 */ /* 0x000ee80000000800 */
[----:B------:R4:W-:Y:S01]  /*3a00*/  STS [R7+0x120], R32 ;  /* 0x0001202007007388 */ /* 0x0009e20000000800 */
[----:B-1----:R-:W-:-:S03]  /*3a10*/  IADD3 R30, PT, PT, R28, R41, RZ ;  /* 0x000000291c1e7210 */ /* 0x002fc60007ffe0ff */
[----:B------:R-:W1:Y:S04]  /*3a20*/  LDS R23, [R7+0xe4] ;  /* 0x0000e40007177984 */ /* 0x000e680000000800 */
[----:B------:R5:W-:Y:S01]  /*3a30*/  STS [R7+0x124], R34 ;  /* 0x0001242207007388 */ /* 0x000be20000000800 */
[----:B----4-:R-:W-:-:S03]  /*3a40*/  IMAD.IADD R32, R30, 0x1, R43 ;  /* 0x000000011e207824 */ /* 0x010fc600078e022b */
[----:B------:R4:W-:Y:S04]  /*3a50*/  STS [R7+0x128], R36 ;  /* 0x0001282407007388 */ /* 0x0009e80000000800 */
[----:B------:R2:W-:Y:S01]  /*3a60*/  STS [R7+0x12c], R38 ;  /* 0x00012c2607007388 */ /* 0x0005e20000000800 */
[----:B-----5:R-:W-:-:S03]  /*3a70*/  IMAD.IADD R34, R32, 0x1, R45 ;  /* 0x0000000120227824 */ /* 0x020fc600078e022d */
[----:B------:R5:W-:Y:S02]  /*3a80*/  STS [R7+0x130], R40 ;  /* 0x0001302807007388 */ /* 0x000be40000000800 */
[----:B----4-:R-:W-:Y:S02]  /*3a90*/  IADD3 R36, PT, PT, R34, R35, RZ ;  /* 0x0000002322247210 */ /* 0x010fe40007ffe0ff */
[----:B------:R0:W-:Y:S03]  /*3aa0*/  STS [R7+0x134], R42 ;  /* 0x0001342a07007388 */ /* 0x0001e60000000800 */
[----:B--2---:R-:W-:Y:S01]  /*3ab0*/  IMAD.IADD R38, R36, 0x1, R33 ;  /* 0x0000000124267824 */ /* 0x004fe200078e0221 */
[----:B------:R1:W-:Y:S04]  /*3ac0*/  STS [R7+0x18c], R8 ;  /* 0x00018c0807007388 */ /* 0x0003e80000000800 */
[----:B-----5:R-:W-:Y:S01]  /*3ad0*/  IADD3 R40, PT, PT, R38, R29, RZ ;  /* 0x0000001d26287210 */ /* 0x020fe20007ffe0ff */
[----:B------:R4:W-:Y:S04]  /*3ae0*/  STS [R7+0x138], R44 ;  /* 0x0001382c07007388 */ /* 0x0009e80000000800 */
[----:B0-----:R-:W-:Y:S01]  /*3af0*/  IMAD.IADD R42, R40, 0x1, R27 ;  /* 0x00000001282a7824 */ /* 0x001fe200078e021b */
[----:B------:R4:W-:Y:S04]  /*3b00*/  STS [R7+0x13c], R46 ;  /* 0x00013c2e07007388 */ /* 0x0009e80000000800 */
[----:B------:R-:W-:Y:S01]  /*3b10*/  IADD3 R25, PT, PT, R42, R25, RZ ;  /* 0x000000192a197210 */ /* 0x000fe20007ffe0ff */
[----:B------:R4:W-:Y:S04]  /*3b20*/  STS [R7+0x140], R48 ;  /* 0x0001403007007388 */ /* 0x0009e80000000800 */
[----:B---3--:R-:W-:Y:S01]  /*3b30*/  IMAD.IADD R10, R10, 0x1, R25 ;  /* 0x000000010a0a7824 */ /* 0x008fe200078e0219 */
[----:B------:R4:W-:Y:S04]  /*3b40*/  STS [R7+0x144], R50 ;  /* 0x0001443207007388 */ /* 0x0009e80000000800 */
[----:B-1----:R-:W-:Y:S01]  /*3b50*/  IADD3 R8, PT, PT, R10, R23, RZ ;  /* 0x000000170a087210 */ /* 0x002fe20007ffe0ff */
[----:B------:R4:W-:Y:S04]  /*3b60*/  STS [R7+0x148], R52 ;  /* 0x0001483407007388 */ /* 0x0009e80000000800 */
        /* <DEDUP_REMOVED lines=33> */
[----:B------:R4:W-:Y:S04]  /*3d80*/  STS [R7+0xec], RZ ;  /* 0x0000ecff07007388 */ /* 0x0009e80000000800 */
[----:B------:R4:W-:Y:S02]  /*3d90*/  STS [R7+0x1d4], R8 ;  /* 0x0001d40807007388 */ /* 0x0009e40000000800 */
.L_x_20:
[----:B------:R-:W-:Y:S05]  /*3da0*/  BSYNC.RECONVERGENT B0 ;  /* 0x0000000000007941 */ /* 0x000fea0003800200 */
.L_x_19:
[----:B----4-:R-:W-:Y:S01]  /*3db0*/  IMAD R9, R6, R4, RZ ;  /* 0x0000000406097224 */ /* 0x010fe200078e02ff */
[----:B------:R-:W-:Y:S04]  /*3dc0*/  BAR.SYNC.DEFER_BLOCKING 0x0 ;  /* 0x0000000000007b1d */ /* 0x000fe80000010000 */
[----:B------:R-:W-:Y:S02]  /*3dd0*/  VIADDMNMX R9, R9, R6, R3, PT ;  /* 0x0000000609097246 */ /* 0x000fe40003800103 */
[----:B------:R-:W-:Y:S02]  /*3de0*/  BSSY.RECONVERGENT B0, `(.L_x_21) ;  /* 0x0000090000007945 */ /* 0x000fe40003800200 */
[----:B------:R-:W-:-:S13]  /*3df0*/  ISETP.GE.AND P0, PT, R0, R9, PT ;  /* 0x000000090000720c */ /* 0x000fda0003f06270 */
[----:B------:R-:W-:Y:S05]  /*3e00*/  @P0 BRA `(.L_x_22) ;  /* 0x0000000800340947 */ /* 0x000fea0003800000 */
[----:B------:R-:W1:Y:S01]  /*3e10*/  LDC.64 R6, c[0x0][0x390] ;  /* 0x0000e400ff067b82 */ /* 0x000e620000000a00 */
[C-C-:B------:R-:W-:Y:S01]  /*3e20*/  IMAD.IADD R4, R9.reuse, 0x1, -R0.reuse ;  /* 0x0000000109047824 */ /* 0x140fe200078e0a00 */
[----:B------:R-:W-:Y:S01]  /*3e30*/  IADD3 R8, PT, PT, -R9, R0, RZ ;  /* 0x0000000009087210 */ /* 0x000fe20007ffe1ff */
[----:B------:R-:W-:Y:S03]  /*3e40*/  BSSY.RECONVERGENT B1, `(.L_x_23) ;  /* 0x000001f000017945 */ /* 0x000fe60003800200 */
[----:B------:R-:W-:Y:S02]  /*3e50*/  LOP3.LUT P3, R4, R4, 0x3, RZ, 0xc0, !PT ;  /* 0x0000000304047812 */ /* 0x000fe4000786c0ff */
[C---:B------:R-:W-:Y:S02]  /*3e60*/  ISETP.GT.U32.AND P2, PT, R8.reuse, -0x4, PT ;  /* 0xfffffffc0800780c */ /* 0x040fe40003f44070 */
[----:B------:R-:W-:Y:S01]  /*3e70*/  ISETP.GT.U32.AND P0, PT, R8, -0x4, PT ;  /* 0xfffffffc0800780c */ /* 0x000fe20003f04070 */
[----:B------:R-:W-:Y:S01]  /*3e80*/  IMAD.MOV.U32 R8, RZ, RZ, R0 ;  /* 0x000000ffff087224 */ /* 0x000fe200078e0000 */
[----:B------:R-:W-:-:S07]  /*3e90*/  ISETP.NE.AND P1, PT, R4, RZ, PT ;  /* 0x000000ff0400720c */ /* 0x000fce0003f25270 */
[----:B------:R-:W-:Y:S06]  /*3ea0*/  @!P3 BRA `(.L_x_24) ;  /* 0x000000000060b947 */ /* 0x000fec0003800000 */
[----:B------:R-:W3:Y:S01]  /*3eb0*/  LDC.64 R16, c[0x0][0x390] ;  /* 0x0000e400ff107b82 */ /* 0x000ee20000000a00 */
[----:B------:R-:W-:Y:S01]  /*3ec0*/  IADD3 R11, PT, PT, R5, 0xec, RZ ;  /* 0x000000ec050b7810 */ /* 0x000fe20007ffe0ff */
[----:B------:R-:W-:Y:S01]  /*3ed0*/  IMAD.MOV R19, RZ, RZ, -R4 ;  /* 0x000000ffff137224 */ /* 0x000fe200078e0a04 */
[----:B------:R-:W-:Y:S02]  /*3ee0*/  MOV R8, R0 ;  /* 0x0000000000087202 */ /* 0x000fe40000000f00 */
[----:B0-----:R-:W-:-:S03]  /*3ef0*/  LEA R18, R2, R11, 0x18 ;  /* 0x0000000b02127211 */ /* 0x001fc600078ec0ff */
[----:B------:R-:W0:Y:S04]  /*3f00*/  LDC.64 R14, c[0x0][0x398] ;  /* 0x0000e600ff0e7b82 */ /* 0x000e280000000a00 */
.L_x_25:
[----:B---34-:R-:W-:-:S06]  /*3f10*/  IMAD.WIDE R10, R8, 0x8, R16 ;  /* 0x00000008080a7825 */ /* 0x018fcc00078e0210 */
[----:B------:R-:W3:Y:S04]  /*3f20*/  LDG.E.64 R10, desc[UR6][R10.64] ;  /* 0x000000060a0a7981 */ /* 0x000ee8000c1e1b00 */
[----:B---3--:R-:W3:Y:S02]  /*3f30*/  LD.E.S8 R12, desc[UR6][R10.64+0x1f] ;  /* 0x00001f060a0c7980 */ /* 0x008ee4000c101300 */
[----:B---3--:R-:W-:-:S05]  /*3f40*/  IMAD R22, R12, 0x4, R1 ;  /* 0x000000040c167824 */ /* 0x008fca00078e0201 */
[----:B------:R-:W3:Y:S04]  /*3f50*/  LDL R13, [R22+-0x14] ;  /* 0xffffec00160d7983 */ /* 0x000ee80000100800 */
[----:B------:R-:W3:Y:S01]  /*3f60*/  LDL R21, [R22+-0x100] ;  /* 0xffff000016157983 */ /* 0x000ee20000100800 */
[----:B------:R-:W-:Y:S01]  /*3f70*/  LEA R20, R12, R18, 0x2 ;  /* 0x000000120c147211 */ /* 0x000fe200078e10ff */
[----:B------:R-:W-:Y:S01]  /*3f80*/  VIADD R8, R8, 0x1 ;  /* 0x0000000108087836 */ /* 0x000fe20000000000 */
[----:B------:R-:W-:-:S04]  /*3f90*/  IADD3 R19, PT, PT, R19, 0x1, RZ ;  /* 0x0000000113137810 */ /* 0x000fc80007ffe0ff */
[----:B------:R-:W4:Y:S01]  /*3fa0*/  LDS R20, [R20+-0x100] ;  /* 0xffff000014147984 */ /* 0x000f220000000800 */
[----:B------:R-:W-:Y:S01]  /*3fb0*/  ISETP.NE.AND P3, PT, R19, RZ, PT ;  /* 0x000000ff1300720c */ /* 0x000fe20003f65270 */
[----:B----4-:R-:W-:-:S05]  /*3fc0*/  IMAD R12, R60, R3, R20 ;  /* 0x000000033c0c7224 */ /* 0x010fca00078e0214 */
[C---:B---3--:R-:W-:Y:S01]  /*3fd0*/  IADD3 R13, PT, PT, R21.reuse, R12, R13 ;  /* 0x0000000c150d7210 */ /* 0x048fe20007ffe00d */
[----:B------:R-:W-:-:S04]  /*3fe0*/  VIADD R21, R21, 0x1 ;  /* 0x0000000115157836 */ /* 0x000fc80000000000 */
[----:B0-----:R-:W-:Y:S01]  /*3ff0*/  IMAD.WIDE R12, R13, 0x8, R14 ;  /* 0x000000080d0c7825 */ /* 0x001fe200078e020e */
[----:B------:R4:W-:Y:S04]  /*4000*/  STL [R22+-0x100], R21 ;  /* 0xffff001516007387 */ /* 0x0009e80000100800 */
[----:B------:R4:W-:Y:S01]  /*4010*/  STG.E.64 desc[UR6][R12.64], R10 ;  /* 0x0000000a0c007986 */ /* 0x0009e2000c101b06 */
[----:B------:R-:W-:Y:S05]  /*4020*/  @P3 BRA `(.L_x_25) ;  /* 0xfffffffc00b83947 */ /* 0x000fea000383ffff */
.L_x_24:
[----:B------:R-:W-:Y:S05]  /*4030*/  BSYNC.RECONVERGENT B1 ;  /* 0x0000000000017941 */ /* 0x000fea0003800200 */
.L_x_23:
[----:B------:R-:W-:Y:S04]  /*4040*/  BSSY.RECONVERGENT B1, `(.L_x_26) ;  /* 0x0000044000017945 */ /* 0x000fe80003800200 */
[----:B------:R-:W-:Y:S05]  /*4050*/  @P2 BRA `(.L_x_27) ;  /* 0x0000000400082947 */ /* 0x000fea0003800000 */
[----:B----4-:R-:W-:Y:S02]  /*4060*/  HFMA2 R10, -RZ, RZ, 0, 9.5367431640625e-07 ;  /* 0x00000010ff0a7431 */ /* 0x010fe400000001ff */
[----:B------:R-:W-:Y:S01]  /*4070*/  IMAD.MOV.U32 R11, RZ, RZ, 0x0 ;  /* 0x00000000ff0b7424 */ /* 0x000fe200078e00ff */
[----:B------:R-:W-:Y:S01]  /*4080*/  IADD3 R13, PT, PT, R5, 0xec, RZ ;  /* 0x000000ec050d7810 */ /* 0x000fe20007ffe0ff */
[----:B------:R-:W-:-:S03]  /*4090*/  IMAD.IADD R5, R8, 0x1, -R9 ;  /* 0x0000000108057824 */ /* 0x000fc600078e0a09 */
[----:B0-----:R-:W-:Y:S01]  /*40a0*/  LEA R2, R2, R13, 0x18 ;  /* 0x0000000d02027211 */ /* 0x001fe200078ec0ff */
[----:B-1----:R-:W-:-:S05]  /*40b0*/  IMAD.WIDE.U32 R10, R6, 0x1, R10 ;  /* 0x00000001060a7825 */ /* 0x002fca00078e000a */
[----:B------:R-:W-:-:S07]  /*40c0*/  IADD3 R17, PT, PT, R11, R7, RZ ;  /* 0x000000070b117210 */ /* 0x000fce0007ffe0ff */
.L_x_28:
[----:B------:R-:W-:-:S04]  /*40d0*/  IMAD.MOV.U32 R16, RZ, RZ, R10 ;  /* 0x000000ffff107224 */ /* 0x000fc800078e000a */
[----:B---3--:R-:W-:-:S05]  /*40e0*/  IMAD.WIDE R12, R8, 0x8, R16 ;  /* 0x00000008080c7825 */ /* 0x008fca00078e0210 */
[----:B------:R-:W3:Y:S04]  /*40f0*/  LDG.E.64 R18, desc[UR6][R12.64+-0x10] ;  /* 0xfffff0060c127981 */ /* 0x000ee8000c1e1b00 */
[----:B---3--:R-:W3:Y:S02]  /*4100*/  LD.E.S8 R14, desc[UR6][R18.64+0x1f] ;  /* 0x00001f06120e7980 */ /* 0x008ee4000c101300 */
[----:B---3--:R-:W-:-:S05]  /*4110*/  LEA R29, R14, R1, 0x2 ;  /* 0x000000010e1d7211 */ /* 0x008fca00078e10ff */
[----:B------:R-:W3:Y:S04]  /*4120*/  LDL R21, [R29+-0x14] ;  /* 0xffffec001d157983 */ /* 0x000ee80000100800 */
[----:B------:R-:W3:Y:S01]  /*4130*/  LDL R24, [R29+-0x100] ;  /* 0xffff00001d187983 */ /* 0x000ee20000100800 */
[----:B------:R-:W-:Y:S02]  /*4140*/  IMAD R16, R14, 0x4, R2 ;  /* 0x000000040e107824 */ /* 0x000fe400078e0202 */
[----:B------:R-:W0:Y:S04]  /*4150*/  LDC.64 R14, c[0x0][0x398] ;  /* 0x0000e600ff0e7b82 */ /* 0x000e280000000a00 */
[----:B------:R-:W1:Y:S02]  /*4160*/  LDS R16, [R16+-0x100] ;  /* 0xffff000010107984 */ /* 0x000e640000000800 */
[----:B-1----:R-:W-:-:S05]  /*4170*/  IMAD R20, R60, R3, R16 ;  /* 0x000000033c147224 */ /* 0x002fca00078e0210 */
[----:B---3--:R-:W-:-:S05]  /*4180*/  IADD3 R21, PT, PT, R24, R20, R21 ;  /* 0x0000001418157210 */ /* 0x008fca0007ffe015 */
[----:B0-----:R-:W-:-:S05]  /*4190*/  IMAD.WIDE R20, R21, 0x8, R14 ;  /* 0x0000000815147825 */ /* 0x001fca00078e020e */
[----:B------:R-:W-:Y:S04]  /*41a0*/  STG.E.64 desc[UR6][R20.64], R18 ;  /* 0x0000001214007986 */ /* 0x000fe8000c101b06 */
[----:B------:R-:W3:Y:S01]  /*41b0*/  LDG.E.64 R22, desc[UR6][R12.64+-0x8] ;  /* 0xfffff8060c167981 */ /* 0x000ee2000c1e1b00 */
[----:B------:R-:W-:-:S05]  /*41c0*/  IADD3 R24, PT, PT, R24, 0x1, RZ ;  /* 0x0000000118187810 */ /* 0x000fca0007ffe0ff */
[----:B------:R-:W-:Y:S04]  /*41d0*/  STL [R29+-0x100], R24 ;  /* 0xffff00181d007387 */ /* 0x000fe80000100800 */
[----:B---3--:R-:W3:Y:S02]  /*41e0*/  LD.E.S8 R25, desc[UR6][R22.64+0x1f] ;  /* 0x00001f0616197980 */ /* 0x008ee4000c101300 */
[----:B---3--:R-:W-:-:S05]  /*41f0*/  IMAD R31, R25, 0x4, R1 ;  /* 0x00000004191f7824 */ /* 0x008fca00078e0201 */
[----:B------:R-:W3:Y:S04]  /*4200*/  LDL R27, [R31+-0x14] ;  /* 0xffffec001f1b7983 */ /* 0x000ee80000100800 */
[----:B------:R-:W3:Y:S01]  /*4210*/  LDL R26, [R31+-0x100] ;  /* 0xffff00001f1a7983 */ /* 0x000ee20000100800 */
[----:B------:R-:W-:-:S06]  /*4220*/  LEA R25, R25, R2, 0x2 ;  /* 0x0000000219197211 */ /* 0x000fcc00078e10ff */
[----:B------:R-:W0:Y:S02]  /*4230*/  LDS R25, [R25+-0x100] ;  /* 0xffff000019197984 */ /* 0x000e240000000800 */
[----:B0-----:R-:W-:-:S05]  /*4240*/  IMAD R16, R60, R3, R25 ;  /* 0x000000033c107224 */ /* 0x001fca00078e0219 */
[----:B---3--:R-:W-:-:S05]  /*4250*/  IADD3 R19, PT, PT, R26, R16, R27 ;  /* 0x000000101a137210 */ /* 0x008fca0007ffe01b */
[----:B------:R-:W-:-:S05]  /*4260*/  IMAD.WIDE R18, R19, 0x8, R14 ;  /* 0x0000000813127825 */ /* 0x000fca00078e020e */
[----:B------:R-:W-:Y:S04]  /*4270*/  STG.E.64 desc[UR6][R18.64], R22 ;  /* 0x0000001612007986 */ /* 0x000fe8000c101b06 */
[----:B------:R-:W3:Y:S01]  /*4280*/  LDG.E.64 R20, desc[UR6][R12.64] ;  /* 0x000000060c147981 */ /* 0x000ee2000c1e1b00 */
[----:B------:R-:W-:-:S05]  /*4290*/  VIADD R26, R26, 0x1 ;  /* 0x000000011a1a7836 */ /* 0x000fca0000000000 */
[----:B------:R-:W-:Y:S04]  /*42a0*/  STL [R31+-0x100], R26 ;  /* 0xffff001a1f007387 */ /* 0x000fe80000100800 */
[----:B---3--:R-:W3:Y:S02]  /*42b0*/  LD.E.S8 R16, desc[UR6][R20.64+0x1f] ;  /* 0x00001f0614107980 */ /* 0x008ee4000c101300 */
[----:B---3--:R-:W-:-:S05]  /*42c0*/  LEA R28, R16, R1, 0x2 ;  /* 0x00000001101c7211 */ /* 0x008fca00078e10ff */
[----:B------:R-:W3:Y:S04]  /*42d0*/  LDL R27, [R28+-0x14] ;  /* 0xffffec001c1b7983 */ /* 0x000ee80000100800 */
[----:B------:R-:W3:Y:S01]  /*42e0*/  LDL R25, [R28+-0x100] ;  /* 0xffff00001c197983 */ /* 0x000ee20000100800 */
[----:B------:R-:W-:-:S06]  /*42f0*/  IMAD R16, R16, 0x4, R2 ;  /* 0x0000000410107824 */ /* 0x000fcc00078e0202 */
[----:B------:R-:W0:Y:S02]  /*4300*/  LDS R16, [R16+-0x100] ;  /* 0xffff000010107984 */ /* 0x000e240000000800 */
[----:B0-----:R-:W-:-:S05]  /*4310*/  IMAD R24, R60, R3, R16 ;  /* 0x000000033c187224 */ /* 0x001fca00078e0210 */
[----:B---3--:R-:W-:-:S05]  /*4320*/  IADD3 R19, PT, PT, R25, R24, R27 ;  /* 0x0000001819137210 */ /* 0x008fca0007ffe01b */
[----:B------:R-:W-:-:S05]  /*4330*/  IMAD.WIDE R18, R19, 0x8, R14 ;  /* 0x0000000813127825 */ /* 0x000fca00078e020e */
        /* <DEDUP_REMOVED lines=8> */
[----:B------:R-:W-:Y:S01]  /*43c0*/  LEA R22, R22, R2, 0x2 ;  /* 0x0000000216167211 */ /* 0x000fe200078e10ff */
[----:B------:R-:W-:Y:S01]  /*43d0*/  VIADD R8, R8, 0x4 ;  /* 0x0000000408087836 */ /* 0x000fe20000000000 */
[----:B------:R-:W-:-:S04]  /*43e0*/  IADD3 R5, PT, PT, R5, 0x4, RZ ;  /* 0x0000000405057810 */ /* 0x000fc80007ffe0ff */
[----:B------:R-:W0:Y:S01]  /*43f0*/  LDS R22, [R22+-0x100] ;  /* 0xffff000016167984 */ /* 0x000e220000000800 */
[----:B------:R-:W-:Y:S01]  /*4400*/  ISETP.NE.AND P2, PT, R5, RZ, PT ;  /* 0x000000ff0500720c */ /* 0x000fe20003f45270 */
[----:B0-----:R-:W-:-:S05]  /*4410*/  IMAD R16, R60, R3, R22 ;  /* 0x000000033c107224 */ /* 0x001fca00078e0216 */
[C---:B---3--:R-:W-:Y:S01]  /*4420*/  IADD3 R23, PT, PT, R24.reuse, R16, R23 ;  /* 0x0000001018177210 */ /* 0x048fe20007ffe017 */
[----:B------:R-:W-:-:S04]  /*4430*/  VIADD R24, R24, 0x1 ;  /* 0x0000000118187836 */ /* 0x000fc80000000000 */
[----:B------:R-:W-:Y:S01]  /*4440*/  IMAD.WIDE R14, R23, 0x8, R14 ;  /* 0x00000008170e7825 */ /* 0x000fe200078e020e */
[----:B------:R3:W-:Y:S04]  /*4450*/  STL [R27+-0x100], R24 ;  /* 0xffff00181b007387 */ /* 0x0007e80000100800 */
[----:B------:R3:W-:Y:S01]  /*4460*/  STG.E.64 desc[UR6][R14.64], R12 ;  /* 0x0000000c0e007986 */ /* 0x0007e2000c101b06 */
[----:B------:R-:W-:Y:S05]  /*4470*/  @P2 BRA `(.L_x_28) ;  /* 0xfffffffc00142947 */ /* 0x000fea000383ffff */
.L_x_27:
[----:B------:R-:W-:Y:S05]  /*4480*/  BSYNC.RECONVERGENT B1 ;  /* 0x0000000000017941 */ /* 0x000fea0003800200 */
.L_x_26:
[----:B------:R-:W-:Y:S01]  /*4490*/  BSSY.RECONVERGENT B1, `(.L_x_29) ;  /* 0x000000f000017945 */ /* 0x000fe20003800200 */
[----:B----4-:R-:W-:-:S03]  /*44a0*/  MOV R21, R0 ;  /* 0x0000000000157202 */ /* 0x010fc60000000f00 */
[----:B------:R-:W-:Y:S05]  /*44b0*/  @!P1 BRA `(.L_x_30) ;  /* 0x0000000000309947 */ /* 0x000fea0003800000 */
[----:B------:R-:W4:Y:S01]  /*44c0*/  LDC.64 R10, c[0x0][0x390] ;  /* 0x0000e400ff0a7b82 */ /* 0x000f220000000a00 */
[----:B------:R-:W-:Y:S01]  /*44d0*/  IMAD.MOV R8, RZ, RZ, -R4 ;  /* 0x000000ffff087224 */ /* 0x000fe200078e0a04 */
[----:B------:R-:W-:-:S06]  /*44e0*/  MOV R21, R0 ;  /* 0x0000000000157202 */ /* 0x000fcc0000000f00 */
[----:B---3--:R-:W3:Y:S02]  /*44f0*/  LDC.64 R12, c[0x0][0x398] ;  /* 0x0000e600ff0c7b82 */ /* 0x008ee40000000a00 */
.L_x_31:
[----:B0--3--:R-:W-:-:S06]  /*4500*/  IMAD.WIDE R4, R21, 0x8, R12 ;  /* 0x0000000815047825 */ /* 0x009fcc00078e020c */
[----:B------:R-:W3:Y:S01]  /*4510*/  LDG.E.64 R4, desc[UR6][R4.64] ;  /* 0x0000000604047981 */ /* 0x000ee2000c1e1b00 */
[C---:B0---4-:R-:W-:Y:S01]  /*4520*/  IMAD.WIDE R2, R21.reuse, 0x8, R10 ;  /* 0x0000000815027825 */ /* 0x051fe200078e020a */
[----:B------:R-:W-:-:S03]  /*4530*/  IADD3 R21, PT, PT, R21, 0x1, RZ ;  /* 0x0000000115157810 */ /* 0x000fc60007ffe0ff */
[----:B------:R-:W-:-:S05]  /*4540*/  VIADD R8, R8, 0x1 ;  /* 0x0000000108087836 */ /* 0x000fca0000000000 */
[----:B------:R-:W-:Y:S01]  /*4550*/  ISETP.NE.AND P1, PT, R8, RZ, PT ;  /* 0x000000ff0800720c */ /* 0x000fe20003f25270 */
[----:B---3--:R0:W-:-:S12]  /*4560*/  STG.E.64 desc[UR6][R2.64], R4 ;  /* 0x0000000402007986 */ /* 0x0081d8000c101b06 */
[----:B------:R-:W-:Y:S05]  /*4570*/  @P1 BRA `(.L_x_31) ;  /* 0xfffffffc00e01947 */ /* 0x000fea000383ffff */
.L_x_30:
[----:B------:R-:W-:Y:S05]  /*4580*/  BSYNC.RECONVERGENT B1 ;  /* 0x0000000000017941 */ /* 0x000fea0003800200 */
.L_x_29:
[----:B------:R-:W-:Y:S05]  /*4590*/  @P0 BRA `(.L_x_22) ;  /* 0x0000000000500947 */ /* 0x000fea0003800000 */
[----:B------:R-:W4:Y:S01]  /*45a0*/  LDC.64 R16, c[0x0][0x398] ;  /* 0x0000e600ff107b82 */ /* 0x000f220000000a00 */
[----:B-1----:R-:W-:Y:S01]  /*45b0*/  IADD3 R18, P1, PT, R6, 0x10, RZ ;  /* 0x0000001006127810 */ /* 0x002fe20007f3e0ff */
[----:B------:R-:W-:-:S03]  /*45c0*/  IMAD.IADD R8, R21, 0x1, -R9 ;  /* 0x0000000115087824 */ /* 0x000fc600078e0a09 */
[----:B------:R-:W-:Y:S02]  /*45d0*/  IADD3.X R19, PT, PT, RZ, R7, RZ, P1, !PT ;  /* 0x00000007ff137210 */ /* 0x000fe40000ffe4ff */
[----:B----4-:R-:W-:-:S05]  /*45e0*/  IADD3 R16, P0, PT, R16, 0x10, RZ ;  /* 0x0000001010107810 */ /* 0x010fca0007f1e0ff */
[----:B------:R-:W-:-:S08]  /*45f0*/  IMAD.X R17, RZ, RZ, R17, P0 ;  /* 0x000000ffff117224 */ /* 0x000fd000000e0611 */
.L_x_32:
[----:B0-----:R-:W-:-:S05]  /*4600*/  IMAD.WIDE R2, R21, 0x8, R16 ;  /* 0x0000000815027825 */ /* 0x001fca00078e0210 */
[----:B----4-:R-:W4:Y:S01]  /*4610*/  LDG.E.64 R6, desc[UR6][R2.64+-0x10] ;  /* 0xfffff00602067981 */ /* 0x010f22000c1e1b00 */
[----:B------:R-:W-:-:S05]  /*4620*/  IMAD.WIDE R4, R21, 0x8, R18 ;  /* 0x0000000815047825 */ /* 0x000fca00078e0212 */
[----:B----4-:R4:W-:Y:S04]  /*4630*/  STG.E.64 desc[UR6][R4.64+-0x10], R6 ;  /* 0xfffff00604007986 */ /* 0x0109e8000c101b06 */
[----:B------:R-:W5:Y:S04]  /*4640*/  LDG.E.64 R10, desc[UR6][R2.64+-0x8] ;  /* 0xfffff806020a7981 */ /* 0x000f68000c1e1b00 */
[----:B-----5:R4:W-:Y:S04]  /*4650*/  STG.E.64 desc[UR6][R4.64+-0x8], R10 ;  /* 0xfffff80a04007986 */ /* 0x0209e8000c101b06 */
[----:B---3--:R-:W3:Y:S04]  /*4660*/  LDG.E.64 R12, desc[UR6][R2.64] ;  /* 0x00000006020c7981 */ /* 0x008ee8000c1e1b00 */
[----:B---3--:R4:W-:Y:S04]  /*4670*/  STG.E.64 desc[UR6][R4.64], R12 ;  /* 0x0000000c04007986 */ /* 0x0089e8000c101b06 */
[----:B------:R-:W3:Y:S01]  /*4680*/  LDG.E.64 R14, desc[UR6][R2.64+0x8] ;  /* 0x00000806020e7981 */ /* 0x000ee2000c1e1b00 */
[----:B------:R-:W-:Y:S01]  /*4690*/  IADD3 R8, PT, PT, R8, 0x4, RZ ;  /* 0x0000000408087810 */ /* 0x000fe20007ffe0ff */
[----:B------:R-:W-:-:S03]  /*46a0*/  VIADD R21, R21, 0x4 ;  /* 0x0000000415157836 */ /* 0x000fc60000000000 */
[----:B------:R-:W-:Y:S01]  /*46b0*/  ISETP.NE.AND P0, PT, R8, RZ, PT ;  /* 0x000000ff0800720c */ /* 0x000fe20003f05270 */
[----:B---3--:R4:W-:-:S12]  /*46c0*/  STG.E.64 desc[UR6][R4.64+0x8], R14 ;  /* 0x0000080e04007986 */ /* 0x0089d8000c101b06 */
[----:B------:R-:W-:Y:S05]  /*46d0*/  @P0 BRA `(.L_x_32) ;  /* 0xfffffffc00c80947 */ /* 0x000fea000383ffff */
.L_x_22:
[----:B------:R-:W-:Y:S05]  /*46e0*/  BSYNC.RECONVERGENT B0 ;  /* 0x0000000000007941 */ /* 0x000fea0003800200 */
.L_x_21:
[----:B------:R-:W-:Y:S01]  /*46f0*/  BAR.SYNC.DEFER_BLOCKING 0x0 ;  /* 0x0000000000007b1d */ /* 0x000fe20000010000 */
[----:B------:R-:W-:-:S05]  /*4700*/  ISETP.GE.AND P0, PT, R0, R9, PT ;  /* 0x000000090000720c */ /* 0x000fca0003f06270 */
[----:B------:R-:W0:Y:S01]  /*4710*/  LDCU.64 UR4, c[0x0][0x388] ;  /* 0x00007100ff0477ac */ /* 0x000e220008000a00 */
[----:B------:R-:W-:Y:S07]  /*4720*/  BSSY.RECONVERGENT B0, `(.L_x_33) ;  /* 0x000006d000007945 */ /* 0x000fee0003800200 */
[----:B------:R-:W-:Y:S05]  /*4730*/  @P0 BRA `(.L_x_34) ;  /* 0x0000000400ac0947 */ /* 0x000fea0003800000 */
[----:B-1--4-:R-:W-:Y:S01]  /*4740*/  IADD3 R7, PT, PT, -R9, R0, RZ ;  /* 0x0000000009077210 */ /* 0x012fe20007ffe1ff */
[----:B------:R-:W-:-:S07]  /*4750*/  IMAD.SHL.U32 R6, R0, 0x20, RZ ;  /* 0x0000002000067824 */ /* 0x000fce00078e00ff */
.L_x_35:
[----:B0-----:R-:W0:Y:S02]  /*4760*/  LDC.64 R2, c[0x0][0x390] ;  /* 0x0000e400ff027b82 */ /* 0x001e240000000a00 */
[----:B0-----:R-:W-:-:S05]  /*4770*/  IMAD.WIDE R2, R0, 0x8, R2 ;  /* 0x0000000800027825 */ /* 0x001fca00078e0202 */
[----:B------:R-:W4:Y:S01]  /*4780*/  LDG.E.64 R8, desc[UR6][R2.64] ;  /* 0x0000000602087981 */ /* 0x000f22000c1e1b00 */
[----:B------:R-:W-:-:S04]  /*4790*/  IADD3 R4, P0, PT, R6, UR4, RZ ;  /* 0x0000000406047c10 */ /* 0x000fc8000ff1e0ff */
[C---:B------:R-:W-:Y:S01]  /*47a0*/  LEA.HI.X.SX32 R5, R6.reuse, UR5, 0x1, P0 ;  /* 0x0000000506057c11 */ /* 0x040fe200080f0eff */
[----:B----4-:R-:W4:Y:S04]  /*47b0*/  LD.E.U8 R17, desc[UR6][R8.64] ;  /* 0x0000000608117980 */ /* 0x010f28000c101100 */
[----:B----4-:R0:W-:Y:S04]  /*47c0*/  STG.E.U8 desc[UR6][R4.64], R17 ;  /* 0x0000001104007986 */ /* 0x0101e8000c101106 */
[----:B------:R-:W4:Y:S04]  /*47d0*/  LDG.E.64 R10, desc[UR6][R2.64] ;  /* 0x00000006020a7981 */ /* 0x000f28000c1e1b00 */
[----:B----4-:R-:W4:Y:S04]  /*47e0*/  LD.E.U8 R19, desc[UR6][R10.64+0x1] ;  /* 0x000001060a137980 */ /* 0x010f28000c101100 */
[----:B----4-:R1:W-:Y:S04]  /*47f0*/  STG.E.U8 desc[UR6][R4.64+0x1], R19 ;  /* 0x0000011304007986 */ /* 0x0103e8000c101106 */
[----:B---3--:R-:W3:Y:S04]  /*4800*/  LDG.E.64 R12, desc[UR6][R2.64] ;  /* 0x00000006020c7981 */ /* 0x008ee8000c1e1b00 */
[----:B---3--:R-:W3:Y:S04]  /*4810*/  LD.E.U8 R21, desc[UR6][R12.64+0x2] ;  /* 0x000002060c157980 */ /* 0x008ee8000c101100 */
[----:B---3--:R3:W-:Y:S04]  /*4820*/  STG.E.U8 desc[UR6][R4.64+0x2], R21 ;  /* 0x0000021504007986 */ /* 0x0087e8000c101106 */
[----:B------:R-:W4:Y:S04]  /*4830*/  LDG.E.64 R14, desc[UR6][R2.64] ;  /* 0x00000006020e7981 */ /* 0x000f28000c1e1b00 */
[----:B----4-:R-:W4:Y:S04]  /*4840*/  LD.E.U8 R23, desc[UR6][R14.64+0x3] ;  /* 0x000003060e177980 */ /* 0x010f28000c101100 */
[----:B----4-:R4:W-:Y:S04]  /*4850*/  STG.E.U8 desc[UR6][R4.64+0x3], R23 ;  /* 0x0000031704007986 */ /* 0x0109e8000c101106 */
[----:B------:R-:W0:Y:S04]  /*4860*/  LDG.E.64 R8, desc[UR6][R2.64] ;  /* 0x0000000602087981 */ /* 0x000e28000c1e1b00 */
[----:B0-----:R-:W5:Y:S04]  /*4870*/  LD.E.U8 R17, desc[UR6][R8.64+0x4] ;  /* 0x0000040608117980 */ /* 0x001f68000c101100 */
[----:B-----5:R0:W-:Y:S04]  /*4880*/  STG.E.U8 desc[UR6][R4.64+0x4], R17 ;  /* 0x0000041104007986 */ /* 0x0201e8000c101106 */
[----:B------:R-:W1:Y:S04]  /*4890*/  LDG.E.64 R10, desc[UR6][R2.64] ;  /* 0x00000006020a7981 */ /* 0x000e68000c1e1b00 */
[----:B-1----:R-:W5:Y:S04]  /*48a0*/  LD.E.U8 R19, desc[UR6][R10.64+0x5] ;  /* 0x000005060a137980 */ /* 0x002f68000c101100 */
[----:B-----5:R1:W-:Y:S04]  /*48b0*/  STG.E.U8 desc[UR6][R4.64+0x5], R19 ;  /* 0x0000051304007986 */ /* 0x0203e8000c101106 */
[----:B------:R-:W3:Y:S04]  /*48c0*/  LDG.E.64 R12, desc[UR6][R2.64] ;  /* 0x00000006020c7981 */ /* 0x000ee8000c1e1b00 */
        /* <DEDUP_REMOVED lines=63> */
[----:B----4-:R-:W3:Y:S04]  /*4cc0*/  LD.E.U8 R23, desc[UR6][R14.64+0x1b] ;  /* 0x00001b060e177980 */ /* 0x010ee8000c101100 */
[----:B---3--:R0:W-:Y:S04]  /*4cd0*/  STG.E.U8 desc[UR6][R4.64+0x1b], R23 ;  /* 0x00001b1704007986 */ /* 0x0081e8000c101106 */
[----:B------:R-:W3:Y:S04]  /*4ce0*/  LDG.E.64 R8, desc[UR6][R2.64] ;  /* 0x0000000602087981 */ /* 0x000ee8000c1e1b00 */
[----:B---3--:R-:W3:Y:S04]  /*4cf0*/  LD.E.U8 R9, desc[UR6][R8.64+0x1c] ;  /* 0x00001c0608097980 */ /* 0x008ee8000c101100 */
        /* <DEDUP_REMOVED lines=8> */
[----:B---3--:R-:W3:Y:S01]  /*4d80*/  LD.E.U8 R15, desc[UR6][R14.64+0x1f] ;  /* 0x00001f060e0f7980 */ /* 0x008ee2000c101100 */
[----:B------:R-:W-:Y:S01]  /*4d90*/  IADD3 R7, PT, PT, R7, 0x1, RZ ;  /* 0x0000000107077810 */ /* 0x000fe20007ffe0ff */
[----:B------:R-:W-:Y:S01]  /*4da0*/  VIADD R6, R6, 0x20 ;  /* 0x0000002006067836 */ /* 0x000fe20000000000 */
[----:B------:R-:W-:-:S02]  /*4db0*/  IADD3 R0, PT, PT, R0, 0x1, RZ ;  /* 0x0000000100007810 */ /* 0x000fc40007ffe0ff */
[----:B------:R-:W-:Y:S01]  /*4dc0*/  ISETP.NE.AND P0, PT, R7, RZ, PT ;  /* 0x000000ff0700720c */ /* 0x000fe20003f05270 */
[----:B---3--:R0:W-:-:S12]  /*4dd0*/  STG.E.U8 desc[UR6][R4.64+0x1f], R15 ;  /* 0x00001f0f04007986 */ /* 0x0081d8000c101106 */
[----:B------:R-:W-:Y:S05]  /*4de0*/  @P0 BRA `(.L_x_35) ;  /* 0xfffffff8005c0947 */ /* 0x000fea000383ffff */
.L_x_34:
[----:B0-----:R-:W-:Y:S05]  /*4df0*/  BSYNC.RECONVERGENT B0 ;  /* 0x0000000000007941 */ /* 0x001fea0003800200 */
.L_x_33:
[----:B------:R-:W-:Y:S06]  /*4e00*/  BAR.SYNC.DEFER_BLOCKING 0x0 ;  /* 0x0000000000007b1d */ /* 0x000fec0000010000 */
[----:B------:R-:W-:Y:S05]  /*4e10*/  EXIT ;  /* 0x000000000000794d */ /* 0x000fea0003800000 */
.L_x_36:
[----:B------:R-:W-:-:S00]  /*4e20*/  BRA `(.L_x_36) ;  /* 0xfffffffc00fc7947 */ /* 0x000fc0000383ffff */
[----:B------:R-:W-:-:S00]  /*4e30*/  NOP ;  /* 0x0000000000007918 */ /* 0x000fc00000000000 */
        /* <DEDUP_REMOVED lines=12> */
.L_x_37:


//--------------------- .nv.shared._Z15kernel_functionPcS_PS_S0_i --------------------------
	.section	.nv.shared._Z15kernel_functionPcS_PS_S0_i,"aw",@nobits
	.sectionflags	@""
	.align	4
.nv.shared._Z15kernel_functionPcS_PS_S0_i:
	.zero		1496


//--------------------- .nv.shared.reserved.0     --------------------------
	.section	.nv.shared.reserved.0,"aw",@nobits
	.weak		__nv_reservedSMEM_offset_0_alias
	.size		__nv_reservedSMEM_offset_0_alias, 0, 64
	.other		__nv_reservedSMEM_offset_0_alias,@"STO_CUDA_RESERVED_SHARED STV_DEFAULT"
__nv_reservedSMEM_offset_0_alias:
	.zero		0
	.zero		64


//--------------------- .nv.global                --------------------------
	.section	.nv.global,"aw",@nobits
	.align	4
.nv.global:
	.type		prefix_offset,@object
	.size		prefix_offset,(.L_0 - prefix_offset)
prefix_offset:
	.zero		15104
.L_0:


//--------------------- .nv.constant0._Z15kernel_functionPcS_PS_S0_i --------------------------
	.section	.nv.constant0._Z15kernel_functionPcS_PS_S0_i,"a",@progbits
	.sectionflags	@""
	.align	4
.nv.constant0._Z15kernel_functionPcS_PS_S0_i:
	.zero		932


//--------------------- SYMBOLS --------------------------

	.type		.nv.reservedSmem.offset0,@object
	.size		.nv.reservedSmem.offset0,0x4
	.type		.nv.reservedSmem.cap,@object
	.size		.nv.reservedSmem.cap,0x4
